	.target	sm_90a

	.elftype	@"ET_EXEC"


//--------------------- .note.nv.tkinfo           --------------------------
	.section	.note.nv.tkinfo,"",@"SHT_NOTE"
	.sectionflags	@"SHF_NOTE_NV_TKINFO"
	.tkinfo
        /*0018*/ 	.word	0x00000002
        /*0030*/ 	.string	""
        /*0030*/ 	.string	"ptxas"
        /*0030*/ 	.string	"Cuda compilation tools, release 13.0, V13.0.88"
        /*0030*/ 	.string	"Build cuda_13.0.r13.0/compiler.36424714_0"
        /*0030*/ 	.string	"-arch sm_90a -m 64 "



//--------------------- .note.nv.cuinfo           --------------------------
	.section	.note.nv.cuinfo,"",@"SHT_NOTE"
	.sectionflags	@"SHF_NOTE_NV_CUINFO"
        /*0018*/ 	.short	0x0002
        /*001a*/ 	.short	0x005a
        /*001c*/ 	.short	0x0082
	.zero		2


//--------------------- .nv.info                  --------------------------
	.section	.nv.info,"",@"SHT_CUDA_INFO"
	.align	4


	//----- nvinfo : EIATTR_REGCOUNT
	.align		4
        /*0000*/ 	.byte	0x04, 0x2f
        /*0002*/ 	.short	(.L_12 - .L_11)
	.align		4
.L_11:
        /*0004*/ 	.word	index@(_ZN7cutlass13device_kernelINS_4gemm6kernel13GemmUniversalIN4cute5tupleIJiiiiEEENS1_10collective13CollectiveMmaINS1_40MainloopSm90TmaGmmaWarpSpecializedSparseILi2ENS5_IJNS4_1CILi2EEENSA_ILi1EEESC_EEENS1_35KernelTmaWarpSpecializedCooperativeEEENS5_IJNSA_ILi128EEENSA_ILi256EEESG_EEENS_6half_tENS5_IJNS4_6LayoutINS5_IJiNS5_IJSB_iEEEiEEENS5_IJlNS5_IJSC_SB_EEElEEEEENSK_INS5_IJNS5_IJNS5_IJNSA_ILi8EEESB_NSA_ILi4EEEEEEiEEENS5_IJNS5_IJNSA_ILi16EEESB_SR_EEEiEEEiEEENS5_IJNS5_IJNS5_IJSG_SU_NSA_ILi2048EEEEEENSA_ILi8192EEEEEENS5_IJNS5_IJSC_NSA_ILi1024EEENSA_ILi32EEEEEElEEElEEEEEEEESJ_NS5_IJlSC_lEEENS4_8TiledMMAINS4_8MMA_AtomIJNS4_4SM904GMMA6SPARSE27GMMA_64x256x32_F32F16F16_SSILNS1D_5MajorE0ELS1G_0ELNS1D_7ScaleInE1ELS1H_1ELNS1D_9SparseSelE0EEEEEENSK_ISD_NS5_IJSC_NSA_ILi0EEES1L_EEEEENS5_IJNS4_10UnderscoreES1O_S1O_EEEEENS4_13SM90_TMA_LOADENS4_14ComposedLayoutINS4_7SwizzleILi3ELi4ELi3EEENS4_25smem_sparse_ptr_flag_bitsILi2ELi16EEENSK_INS5_IJNS5_IJSC_SQ_EEENS5_IJSB_NSA_ILi64EEEEEEEEENS5_IJNS5_IJS1L_SG_EEESN_EEEEEEEvNS4_8identityENS4_23SM90_TMA_LOAD_MULTICASTENS1S_IS1U_NS4_18smem_ptr_flag_bitsILi16EEENSK_INS5_IJSQ_S1Y_EEENS5_IJS1Y_SC_EEEEEEEvS25_EENS_8epilogue10collective6detail29Sm90TmaWarpSpecializedAdapterINS2F_15DefaultEpilogueIfNS5_IJSC_llEEES2J_NS2E_6thread17LinearCombinationIfLi1EffLNS2K_9ScaleType4KindE0ELNS_15FloatRoundStyleE2EfEENS1_15EpilogueDefaultEEEEEvvEEEEvNT_6ParamsE)
        /*0008*/ 	.word	0x000000a8


	//----- nvinfo : EIATTR_FRAME_SIZE
	.align		4
.L_12:
        /*000c*/ 	.byte	0x04, 0x11
        /*000e*/ 	.short	(.L_14 - .L_13)
	.align		4
.L_13:
        /*0010*/ 	.word	index@(_ZN7cutlass13device_kernelINS_4gemm6kernel13GemmUniversalIN4cute5tupleIJiiiiEEENS1_10collective13CollectiveMmaINS1_40MainloopSm90TmaGmmaWarpSpecializedSparseILi2ENS5_IJNS4_1CILi2EEENSA_ILi1EEESC_EEENS1_35KernelTmaWarpSpecializedCooperativeEEENS5_IJNSA_ILi128EEENSA_ILi256EEESG_EEENS_6half_tENS5_IJNS4_6LayoutINS5_IJiNS5_IJSB_iEEEiEEENS5_IJlNS5_IJSC_SB_EEElEEEEENSK_INS5_IJNS5_IJNS5_IJNSA_ILi8EEESB_NSA_ILi4EEEEEEiEEENS5_IJNS5_IJNSA_ILi16EEESB_SR_EEEiEEEiEEENS5_IJNS5_IJNS5_IJSG_SU_NSA_ILi2048EEEEEENSA_ILi8192EEEEEENS5_IJNS5_IJSC_NSA_ILi1024EEENSA_ILi32EEEEEElEEElEEEEEEEESJ_NS5_IJlSC_lEEENS4_8TiledMMAINS4_8MMA_AtomIJNS4_4SM904GMMA6SPARSE27GMMA_64x256x32_F32F16F16_SSILNS1D_5MajorE0ELS1G_0ELNS1D_7ScaleInE1ELS1H_1ELNS1D_9SparseSelE0EEEEEENSK_ISD_NS5_IJSC_NSA_ILi0EEES1L_EEEEENS5_IJNS4_10UnderscoreES1O_S1O_EEEEENS4_13SM90_TMA_LOADENS4_14ComposedLayoutINS4_7SwizzleILi3ELi4ELi3EEENS4_25smem_sparse_ptr_flag_bitsILi2ELi16EEENSK_INS5_IJNS5_IJSC_SQ_EEENS5_IJSB_NSA_ILi64EEEEEEEEENS5_IJNS5_IJS1L_SG_EEESN_EEEEEEEvNS4_8identityENS4_23SM90_TMA_LOAD_MULTICASTENS1S_IS1U_NS4_18smem_ptr_flag_bitsILi16EEENSK_INS5_IJSQ_S1Y_EEENS5_IJS1Y_SC_EEEEEEEvS25_EENS_8epilogue10collective6detail29Sm90TmaWarpSpecializedAdapterINS2F_15DefaultEpilogueIfNS5_IJSC_llEEES2J_NS2E_6thread17LinearCombinationIfLi1EffLNS2K_9ScaleType4KindE0ELNS_15FloatRoundStyleE2EfEENS1_15EpilogueDefaultEEEEEvvEEEEvNT_6ParamsE)
        /*0014*/ 	.word	0x00000000


	//----- nvinfo : EIATTR_MIN_STACK_SIZE
	.align		4
.L_14:
        /*0018*/ 	.byte	0x04, 0x12
        /*001a*/ 	.short	(.L_16 - .L_15)
	.align		4
.L_15:
        /*001c*/ 	.word	index@(_ZN7cutlass13device_kernelINS_4gemm6kernel13GemmUniversalIN4cute5tupleIJiiiiEEENS1_10collective13CollectiveMmaINS1_40MainloopSm90TmaGmmaWarpSpecializedSparseILi2ENS5_IJNS4_1CILi2EEENSA_ILi1EEESC_EEENS1_35KernelTmaWarpSpecializedCooperativeEEENS5_IJNSA_ILi128EEENSA_ILi256EEESG_EEENS_6half_tENS5_IJNS4_6LayoutINS5_IJiNS5_IJSB_iEEEiEEENS5_IJlNS5_IJSC_SB_EEElEEEEENSK_INS5_IJNS5_IJNS5_IJNSA_ILi8EEESB_NSA_ILi4EEEEEEiEEENS5_IJNS5_IJNSA_ILi16EEESB_SR_EEEiEEEiEEENS5_IJNS5_IJNS5_IJSG_SU_NSA_ILi2048EEEEEENSA_ILi8192EEEEEENS5_IJNS5_IJSC_NSA_ILi1024EEENSA_ILi32EEEEEElEEElEEEEEEEESJ_NS5_IJlSC_lEEENS4_8TiledMMAINS4_8MMA_AtomIJNS4_4SM904GMMA6SPARSE27GMMA_64x256x32_F32F16F16_SSILNS1D_5MajorE0ELS1G_0ELNS1D_7ScaleInE1ELS1H_1ELNS1D_9SparseSelE0EEEEEENSK_ISD_NS5_IJSC_NSA_ILi0EEES1L_EEEEENS5_IJNS4_10UnderscoreES1O_S1O_EEEEENS4_13SM90_TMA_LOADENS4_14ComposedLayoutINS4_7SwizzleILi3ELi4ELi3EEENS4_25smem_sparse_ptr_flag_bitsILi2ELi16EEENSK_INS5_IJNS5_IJSC_SQ_EEENS5_IJSB_NSA_ILi64EEEEEEEEENS5_IJNS5_IJS1L_SG_EEESN_EEEEEEEvNS4_8identityENS4_23SM90_TMA_LOAD_MULTICASTENS1S_IS1U_NS4_18smem_ptr_flag_bitsILi16EEENSK_INS5_IJSQ_S1Y_EEENS5_IJS1Y_SC_EEEEEEEvS25_EENS_8epilogue10collective6detail29Sm90TmaWarpSpecializedAdapterINS2F_15DefaultEpilogueIfNS5_IJSC_llEEES2J_NS2E_6thread17LinearCombinationIfLi1EffLNS2K_9ScaleType4KindE0ELNS_15FloatRoundStyleE2EfEENS1_15EpilogueDefaultEEEEEvvEEEEvNT_6ParamsE)
        /*0020*/ 	.word	0x00000000
.L_16:


//--------------------- .nv.compat                --------------------------
	.section	.nv.compat,"",@"SHT_CUDA_COMPAT_INFO"
	.align	4
        /*0000*/ 	.byte	0x02, 0x09, 0x01, 0x00, 0x02, 0x02, 0x04, 0x00, 0x02, 0x05, 0x05, 0x00, 0x03, 0x07, 0x01, 0x01
        /*0010*/ 	.byte	0x02, 0x03, 0x01, 0x00, 0x02, 0x06, 0x01, 0x00, 0x04, 0x0b, 0x08, 0x00, 0x00, 0x00, 0x00, 0x00
        /*0020*/ 	.byte	0x00, 0x00, 0x00, 0x00


//--------------------- .nv.info._ZN7cutlass13device_kernelINS_4gemm6kernel13GemmUniversalIN4cute5tupleIJiiiiEEENS1_10collective13CollectiveMmaINS1_40MainloopSm90TmaGmmaWarpSpecializedSparseILi2ENS5_IJNS4_1CILi2EEENSA_ILi1EEESC_EEENS1_35KernelTmaWarpSpecializedCooperativeEEENS5_IJNSA_ILi128EEENSA_ILi256EEESG_EEENS_6half_tENS5_IJNS4_6LayoutINS5_IJiNS5_IJSB_iEEEiEEENS5_IJlNS5_IJSC_SB_EEElEEEEENSK_INS5_IJNS5_IJNS5_IJNSA_ILi8EEESB_NSA_ILi4EEEEEEiEEENS5_IJNS5_IJNSA_ILi16EEESB_SR_EEEiEEEiEEENS5_IJNS5_IJNS5_IJSG_SU_NSA_ILi2048EEEEEENSA_ILi8192EEEEEENS5_IJNS5_IJSC_NSA_ILi1024EEENSA_ILi32EEEEEElEEElEEEEEEEESJ_NS5_IJlSC_lEEENS4_8TiledMMAINS4_8MMA_AtomIJNS4_4SM904GMMA6SPARSE27GMMA_64x256x32_F32F16F16_SSILNS1D_5MajorE0ELS1G_0ELNS1D_7ScaleInE1ELS1H_1ELNS1D_9SparseSelE0EEEEEENSK_ISD_NS5_IJSC_NSA_ILi0EEES1L_EEEEENS5_IJNS4_10UnderscoreES1O_S1O_EEEEENS4_13SM90_TMA_LOADENS4_14ComposedLayoutINS4_7SwizzleILi3ELi4ELi3EEENS4_25smem_sparse_ptr_flag_bitsILi2ELi16EEENSK_INS5_IJNS5_IJSC_SQ_EEENS5_IJSB_NSA_ILi64EEEEEEEEENS5_IJNS5_IJS1L_SG_EEESN_EEEEEEEvNS4_8identityENS4_23SM90_TMA_LOAD_MULTICASTENS1S_IS1U_NS4_18smem_ptr_flag_bitsILi16EEENSK_INS5_IJSQ_S1Y_EEENS5_IJS1Y_SC_EEEEEEEvS25_EENS_8epilogue10collective6detail29Sm90TmaWarpSpecializedAdapterINS2F_15DefaultEpilogueIfNS5_IJSC_llEEES2J_NS2E_6thread17LinearCombinationIfLi1EffLNS2K_9ScaleType4KindE0ELNS_15FloatRoundStyleE2EfEENS1_15EpilogueDefaultEEEEEvvEEEEvNT_6ParamsE --------------------------
	.section	.nv.info._ZN7cutlass13device_kernelINS_4gemm6kernel13GemmUniversalIN4cute5tupleIJiiiiEEENS1_10collective13CollectiveMmaINS1_40MainloopSm90TmaGmmaWarpSpecializedSparseILi2ENS5_IJNS4_1CILi2EEENSA_ILi1EEESC_EEENS1_35KernelTmaWarpSpecializedCooperativeEEENS5_IJNSA_ILi128EEENSA_ILi256EEESG_EEENS_6half_tENS5_IJNS4_6LayoutINS5_IJiNS5_IJSB_iEEEiEEENS5_IJlNS5_IJSC_SB_EEElEEEEENSK_INS5_IJNS5_IJNS5_IJNSA_ILi8EEESB_NSA_ILi4EEEEEEiEEENS5_IJNS5_IJNSA_ILi16EEESB_SR_EEEiEEEiEEENS5_IJNS5_IJNS5_IJSG_SU_NSA_ILi2048EEEEEENSA_ILi8192EEEEEENS5_IJNS5_IJSC_NSA_ILi1024EEENSA_ILi32EEEEEElEEElEEEEEEEESJ_NS5_IJlSC_lEEENS4_8TiledMMAINS4_8MMA_AtomIJNS4_4SM904GMMA6SPARSE27GMMA_64x256x32_F32F16F16_SSILNS1D_5MajorE0ELS1G_0ELNS1D_7ScaleInE1ELS1H_1ELNS1D_9SparseSelE0EEEEEENSK_ISD_NS5_IJSC_NSA_ILi0EEES1L_EEEEENS5_IJNS4_10UnderscoreES1O_S1O_EEEEENS4_13SM90_TMA_LOADENS4_14ComposedLayoutINS4_7SwizzleILi3ELi4ELi3EEENS4_25smem_sparse_ptr_flag_bitsILi2ELi16EEENSK_INS5_IJNS5_IJSC_SQ_EEENS5_IJSB_NSA_ILi64EEEEEEEEENS5_IJNS5_IJS1L_SG_EEESN_EEEEEEEvNS4_8identityENS4_23SM90_TMA_LOAD_MULTICASTENS1S_IS1U_NS4_18smem_ptr_flag_bitsILi16EEENSK_INS5_IJSQ_S1Y_EEENS5_IJS1Y_SC_EEEEEEEvS25_EENS_8epilogue10collective6detail29Sm90TmaWarpSpecializedAdapterINS2F_15DefaultEpilogueIfNS5_IJSC_llEEES2J_NS2E_6thread17LinearCombinationIfLi1EffLNS2K_9ScaleType4KindE0ELNS_15FloatRoundStyleE2EfEENS1_15EpilogueDefaultEEEEEvvEEEEvNT_6ParamsE,"",@"SHT_CUDA_INFO"
	.sectionflags	@""
	.align	4


	//----- nvinfo : EIATTR_CUDA_API_VERSION
	.align		4
        /*0000*/ 	.byte	0x04, 0x37
        /*0002*/ 	.short	(.L_18 - .L_17)
.L_17:
        /*0004*/ 	.word	0x00000082


	//----- nvinfo : EIATTR_KPARAM_INFO
	.align		4
.L_18:
        /*0008*/ 	.byte	0x04, 0x17
        /*000a*/ 	.short	(.L_20 - .L_19)
.L_19:
        /*000c*/ 	.word	0x00000000
        /*0010*/ 	.short	0x0000
        /*0012*/ 	.short	0x0070
        /*0014*/ 	.byte	0x00, 0xf0, 0x01, 0x14


	//----- nvinfo : EIATTR_SPARSE_MMA_MASK
	.align		4
.L_20:
        /*0018*/ 	.byte	0x03, 0x50
        /*001a*/ 	.short	0x0002


	//----- nvinfo : EIATTR_MAXREG_COUNT
	.align		4
        /*001c*/ 	.byte	0x03, 0x1b
        /*001e*/ 	.short	0x00a8


	//----- nvinfo : EIATTR_NUM_BARRIERS
	.align		4
        /*0020*/ 	.byte	0x02, 0x4c
        /*0022*/ 	.byte	0x01
	.zero		1


	//----- nvinfo : EIATTR_MERCURY_ISA_VERSION
	.align		4
        /*0024*/ 	.byte	0x03, 0x5f
        /*0026*/ 	.short	0x0101


	//----- nvinfo : EIATTR_INT_WARP_WIDE_INSTR_OFFSETS
	.align		4
        /*0028*/ 	.byte	0x04, 0x31
        /*002a*/ 	.short	(.L_22 - .L_21)


	//   ....[0]....
.L_21:
        /*002c*/ 	.word	0x000004a0


	//   ....[1]....
        /*0030*/ 	.word	0x000004b0


	//   ....[2]....
        /*0034*/ 	.word	0x00000670


	//----- nvinfo : EIATTR_COOP_GROUP_MASK_REGIDS
	.align		4
.L_22:
        /*0038*/ 	.byte	0x04, 0x29
        /*003a*/ 	.short	(.L_24 - .L_23)


	//   ....[0]....
.L_23:
        /*003c*/ 	.word	0xffffffff


	//   ....[1]....
        /*0040*/ 	.word	0xffffffff


	//   ....[2]....
        /*0044*/ 	.word	0xffffffff


	//   ....[3]....
        /*0048*/ 	.word	0xffffffff


	//   ....[4]....
        /*004c*/ 	.word	0xffffffff


	//   ....[5]....
        /*0050*/ 	.word	0xffffffff


	//----- nvinfo : EIATTR_COOP_GROUP_INSTR_OFFSETS
	.align		4
.L_24:
        /*0054*/ 	.byte	0x04, 0x28
        /*0056*/ 	.short	(.L_26 - .L_25)


	//   ....[0]....
.L_25:
        /*0058*/ 	.word	0x00000060


	//   ....[1]....
        /*005c*/ 	.word	0x00000070


	//   ....[2]....
        /*0060*/ 	.word	0x00000160


	//   ....[3]....
        /*0064*/ 	.word	0x000002d0


	//   ....[4]....
        /*0068*/ 	.word	0x000007d0


	//   ....[5]....
        /*006c*/ 	.word	0x00001250


	//----- nvinfo : EIATTR_REG_RECONFIG
	.align		4
.L_26:
        /*0070*/ 	.byte	0x01, 0x54
	.zero		2


	//----- nvinfo : EIATTR_MBARRIER_INSTR_OFFSETS
	.align		4
        /*0074*/ 	.byte	0x04, 0x39
        /*0076*/ 	.short	(.L_28 - .L_27)


	//   ....[0]....
.L_27:
        /*0078*/ 	.word	0x00000260
        /*007c*/ 	.word	0x000000ff
        /*0080*/ 	.word	0x00000000
        /*0084*/ 	.short	0x0100
        /*0086*/ 	.byte	0x08
	.zero		1


	//   ....[1]....
        /*0088*/ 	.word	0x00000270
        /*008c*/ 	.word	0x000000ff
        /*0090*/ 	.word	0x00000010
        /*0094*/ 	.short	0x0100
        /*0096*/ 	.byte	0x08
	.zero		1


	//   ....[2]....
        /*0098*/ 	.word	0x00000280
        /*009c*/ 	.word	0x000000ff
        /*00a0*/ 	.word	0x00000008
        /*00a4*/ 	.short	0x0100
        /*00a6*/ 	.byte	0x08
	.zero		1


	//   ....[3]....
        /*00a8*/ 	.word	0x00000290
        /*00ac*/ 	.word	0x000000ff
        /*00b0*/ 	.word	0x00000018
        /*00b4*/ 	.short	0x0100
        /*00b6*/ 	.byte	0x08
	.zero		1


	//   ....[4]....
        /*00b8*/ 	.word	0x000006f0
        /*00bc*/ 	.word	0x000000ff
        /*00c0*/ 	.word	0x00000030
        /*00c4*/ 	.short	0x0100
        /*00c6*/ 	.byte	0x06
	.zero		1


	//   ....[5]....
        /*00c8*/ 	.word	0x00000780
        /*00cc*/ 	.word	0x000000ff
        /*00d0*/ 	.word	0x00000038
        /*00d4*/ 	.short	0x0100
        /*00d6*/ 	.byte	0x06
	.zero		1


	//   ....[6]....
        /*00d8*/ 	.word	0x00001790
        /*00dc*/ 	.word	0x000000ff
        /*00e0*/ 	.word	0x00000000
        /*00e4*/ 	.short	0x010a
        /*00e6*/ 	.byte	0x08
	.zero		1


	//   ....[7]....
        /*00e8*/ 	.word	0x00001860
        /*00ec*/ 	.word	0x000000ff
        /*00f0*/ 	.word	0x00000000
        /*00f4*/ 	.short	0x010a
        /*00f6*/ 	.byte	0x08
	.zero		1


	//   ....[8]....
        /*00f8*/ 	.word	0x00001af0
        /*00fc*/ 	.word	0x00000010
        /*0100*/ 	.word	0x00000000
        /*0104*/ 	.short	0x0101
        /*0106*/ 	.byte	0x3f
	.zero		1


	//   ....[9]....
        /*0108*/ 	.word	0x0000c0b0
        /*010c*/ 	.word	0x00000015
        /*0110*/ 	.word	0x00000010
        /*0114*/ 	.short	0x010a
        /*0116*/ 	.byte	0x3f
	.zero		1


	//   ....[10]....
        /*0118*/ 	.word	0x0000c580
        /*011c*/ 	.word	0x00000007
        /*0120*/ 	.word	0x00000038
        /*0124*/ 	.short	0x0101
        /*0126*/ 	.byte	0x3f
	.zero		1


	//   ....[11]....
        /*0128*/ 	.word	0x0000cc90
        /*012c*/ 	.word	0x00000005
        /*0130*/ 	.word	0x00000000
        /*0134*/ 	.short	0x010a
        /*0136*/ 	.byte	0x3f
	.zero		1


	//   ....[12]....
        /*0138*/ 	.word	0x0000cd10
        /*013c*/ 	.word	0x00000003
        /*0140*/ 	.word	0x00000000
        /*0144*/ 	.short	0x010a
        /*0146*/ 	.byte	0x3f
	.zero		1


	//   ....[13]....
        /*0148*/ 	.word	0x0000cd80
        /*014c*/ 	.word	0x00000011
        /*0150*/ 	.word	0x00000000
        /*0154*/ 	.short	0x010a
        /*0156*/ 	.byte	0x3f
	.zero		1


	//   ....[14]....
        /*0158*/ 	.word	0x0000ce50
        /*015c*/ 	.word	0x00000015
        /*0160*/ 	.word	0x00000010
        /*0164*/ 	.short	0x010a
        /*0166*/ 	.byte	0x3f
	.zero		1


	//   ....[15]....
        /*0168*/ 	.word	0x0000cf20
        /*016c*/ 	.word	0x00000005
        /*0170*/ 	.word	0x00000000
        /*0174*/ 	.short	0x010a
        /*0176*/ 	.byte	0x3f
	.zero		1


	//----- nvinfo : EIATTR_NUM_MBARRIERS
	.align		4
.L_28:
        /*0178*/ 	.byte	0x03, 0x38
        /*017a*/ 	.short	0x0006


	//----- nvinfo : EIATTR_EXIT_INSTR_OFFSETS
	.align		4
        /*017c*/ 	.byte	0x04, 0x1c
        /*017e*/ 	.short	(.L_30 - .L_29)


	//   ....[0]....
.L_29:
        /*0180*/ 	.word	0x00000930


	//   ....[1]....
        /*0184*/ 	.word	0x00001120


	//   ....[2]....
        /*0188*/ 	.word	0x0000b790


	//   ....[3]....
        /*018c*/ 	.word	0x0000bcf0


	//   ....[4]....
        /*0190*/ 	.word	0x0000cd60


	//----- nvinfo : EIATTR_MAX_THREADS
	.align		4
.L_30:
        /*0194*/ 	.byte	0x04, 0x05
        /*0196*/ 	.short	(.L_32 - .L_31)
.L_31:
        /*0198*/ 	.word	0x00000180
        /*019c*/ 	.word	0x00000001
        /*01a0*/ 	.word	0x00000001


	//----- nvinfo : EIATTR_CRS_STACK_SIZE
	.align		4
.L_32:
        /*01a4*/ 	.byte	0x04, 0x1e
        /*01a6*/ 	.short	(.L_34 - .L_33)
.L_33:
        /*01a8*/ 	.word	0x00000000


	//----- nvinfo : EIATTR_CBANK_PARAM_SIZE
	.align		4
.L_34:
        /*01ac*/ 	.byte	0x03, 0x19
        /*01ae*/ 	.short	0x0570


	//----- nvinfo : EIATTR_PARAM_CBANK
	.align		4
        /*01b0*/ 	.byte	0x04, 0x0a
        /*01b2*/ 	.short	(.L_36 - .L_35)
	.align		4
.L_35:
        /*01b4*/ 	.word	index@(.nv.constant0._ZN7cutlass13device_kernelINS_4gemm6kernel13GemmUniversalIN4cute5tupleIJiiiiEEENS1_10collective13CollectiveMmaINS1_40MainloopSm90TmaGmmaWarpSpecializedSparseILi2ENS5_IJNS4_1CILi2EEENSA_ILi1EEESC_EEENS1_35KernelTmaWarpSpecializedCooperativeEEENS5_IJNSA_ILi128EEENSA_ILi256EEESG_EEENS_6half_tENS5_IJNS4_6LayoutINS5_IJiNS5_IJSB_iEEEiEEENS5_IJlNS5_IJSC_SB_EEElEEEEENSK_INS5_IJNS5_IJNS5_IJNSA_ILi8EEESB_NSA_ILi4EEEEEEiEEENS5_IJNS5_IJNSA_ILi16EEESB_SR_EEEiEEEiEEENS5_IJNS5_IJNS5_IJSG_SU_NSA_ILi2048EEEEEENSA_ILi8192EEEEEENS5_IJNS5_IJSC_NSA_ILi1024EEENSA_ILi32EEEEEElEEElEEEEEEEESJ_NS5_IJlSC_lEEENS4_8TiledMMAINS4_8MMA_AtomIJNS4_4SM904GMMA6SPARSE27GMMA_64x256x32_F32F16F16_SSILNS1D_5MajorE0ELS1G_0ELNS1D_7ScaleInE1ELS1H_1ELNS1D_9SparseSelE0EEEEEENSK_ISD_NS5_IJSC_NSA_ILi0EEES1L_EEEEENS5_IJNS4_10UnderscoreES1O_S1O_EEEEENS4_13SM90_TMA_LOADENS4_14ComposedLayoutINS4_7SwizzleILi3ELi4ELi3EEENS4_25smem_sparse_ptr_flag_bitsILi2ELi16EEENSK_INS5_IJNS5_IJSC_SQ_EEENS5_IJSB_NSA_ILi64EEEEEEEEENS5_IJNS5_IJS1L_SG_EEESN_EEEEEEEvNS4_8identityENS4_23SM90_TMA_LOAD_MULTICASTENS1S_IS1U_NS4_18smem_ptr_flag_bitsILi16EEENSK_INS5_IJSQ_S1Y_EEENS5_IJS1Y_SC_EEEEEEEvS25_EENS_8epilogue10collective6detail29Sm90TmaWarpSpecializedAdapterINS2F_15DefaultEpilogueIfNS5_IJSC_llEEES2J_NS2E_6thread17LinearCombinationIfLi1EffLNS2K_9ScaleType4KindE0ELNS_15FloatRoundStyleE2EfEENS1_15EpilogueDefaultEEEEEvvEEEEvNT_6ParamsE)
        /*01b8*/ 	.short	0x0210
        /*01ba*/ 	.short	0x0570


	//----- nvinfo : EIATTR_SW_WAR
	.align		4
.L_36:
        /*01bc*/ 	.byte	0x04, 0x36
        /*01be*/ 	.short	(.L_38 - .L_37)
.L_37:
        /*01c0*/ 	.word	0x00000008
.L_38:


//--------------------- .nv.callgraph             --------------------------
	.section	.nv.callgraph,"",@"SHT_CUDA_CALLGRAPH"
	.align	4
	.sectionentsize	8
	.align		4
        /*0000*/ 	.word	0x00000000
	.align		4
        /*0004*/ 	.word	0xffffffff
	.align		4
        /*0008*/ 	.word	0x00000000
	.align		4
        /*000c*/ 	.word	0xfffffffe
	.align		4
        /*0010*/ 	.word	0x00000000
	.align		4
        /*0014*/ 	.word	0xfffffffd
	.align		4
        /*0018*/ 	.word	0x00000000
	.align		4
        /*001c*/ 	.word	0xfffffffc


//--------------------- .nv.constant4             --------------------------
	.section	.nv.constant4,"a",@progbits
	.align	8
	.align		8
.nv.constant4:
        /*0000*/ 	.dword	_ZN39_INTERNAL_65e0ace6_4_k_cu_1c16c3b5_27934cuda3std3__45__cpo5beginE
	.align		8
        /*0008*/ 	.dword	_ZN39_INTERNAL_65e0ace6_4_k_cu_1c16c3b5_27934cuda3std3__45__cpo3endE
	.align		8
        /*0010*/ 	.dword	_ZN39_INTERNAL_65e0ace6_4_k_cu_1c16c3b5_27934cuda3std3__45__cpo6cbeginE
	.align		8
        /*0018*/ 	.dword	_ZN39_INTERNAL_65e0ace6_4_k_cu_1c16c3b5_27934cuda3std3__45__cpo4cendE
	.align		8
        /*0020*/ 	.dword	_ZN39_INTERNAL_65e0ace6_4_k_cu_1c16c3b5_27934cuda3std3__441_GLOBAL__N__65e0ace6_4_k_cu_1c16c3b5_27936ignoreE
	.align		8
        /*0028*/ 	.dword	_ZN39_INTERNAL_65e0ace6_4_k_cu_1c16c3b5_27934cuda3std3__419piecewise_constructE
	.align		8
        /*0030*/ 	.dword	_ZN39_INTERNAL_65e0ace6_4_k_cu_1c16c3b5_27934cuda3std3__48in_placeE
	.align		8
        /*0038*/ 	.dword	_ZN39_INTERNAL_65e0ace6_4_k_cu_1c16c3b5_27934cuda3std6ranges3__45__cpo4swapE
	.align		8
        /*0040*/ 	.dword	_ZN39_INTERNAL_65e0ace6_4_k_cu_1c16c3b5_27934cuda3std6ranges3__45__cpo9iter_moveE
	.align		8
        /*0048*/ 	.dword	_ZN39_INTERNAL_65e0ace6_4_k_cu_1c16c3b5_27934cute7productE
	.align		8
        /*0050*/ 	.dword	_ZN39_INTERNAL_65e0ace6_4_k_cu_1c16c3b5_27934cute1_E


//--------------------- .text._ZN7cutlass13device_kernelINS_4gemm6kernel13GemmUniversalIN4cute5tupleIJiiiiEEENS1_10collective13CollectiveMmaINS1_40MainloopSm90TmaGmmaWarpSpecializedSparseILi2ENS5_IJNS4_1CILi2EEENSA_ILi1EEESC_EEENS1_35KernelTmaWarpSpecializedCooperativeEEENS5_IJNSA_ILi128EEENSA_ILi256EEESG_EEENS_6half_tENS5_IJNS4_6LayoutINS5_IJiNS5_IJSB_iEEEiEEENS5_IJlNS5_IJSC_SB_EEElEEEEENSK_INS5_IJNS5_IJNS5_IJNSA_ILi8EEESB_NSA_ILi4EEEEEEiEEENS5_IJNS5_IJNSA_ILi16EEESB_SR_EEEiEEEiEEENS5_IJNS5_IJNS5_IJSG_SU_NSA_ILi2048EEEEEENSA_ILi8192EEEEEENS5_IJNS5_IJSC_NSA_ILi1024EEENSA_ILi32EEEEEElEEElEEEEEEEESJ_NS5_IJlSC_lEEENS4_8TiledMMAINS4_8MMA_AtomIJNS4_4SM904GMMA6SPARSE27GMMA_64x256x32_F32F16F16_SSILNS1D_5MajorE0ELS1G_0ELNS1D_7ScaleInE1ELS1H_1ELNS1D_9SparseSelE0EEEEEENSK_ISD_NS5_IJSC_NSA_ILi0EEES1L_EEEEENS5_IJNS4_10UnderscoreES1O_S1O_EEEEENS4_13SM90_TMA_LOADENS4_14ComposedLayoutINS4_7SwizzleILi3ELi4ELi3EEENS4_25smem_sparse_ptr_flag_bitsILi2ELi16EEENSK_INS5_IJNS5_IJSC_SQ_EEENS5_IJSB_NSA_ILi64EEEEEEEEENS5_IJNS5_IJS1L_SG_EEESN_EEEEEEEvNS4_8identityENS4_23SM90_TMA_LOAD_MULTICASTENS1S_IS1U_NS4_18smem_ptr_flag_bitsILi16EEENSK_INS5_IJSQ_S1Y_EEENS5_IJS1Y_SC_EEEEEEEvS25_EENS_8epilogue10collective6detail29Sm90TmaWarpSpecializedAdapterINS2F_15DefaultEpilogueIfNS5_IJSC_llEEES2J_NS2E_6thread17LinearCombinationIfLi1EffLNS2K_9ScaleType4KindE0ELNS_15FloatRoundStyleE2EfEENS1_15EpilogueDefaultEEEEEvvEEEEvNT_6ParamsE --------------------------
	.section	.text._ZN7cutlass13device_kernelINS_4gemm6kernel13GemmUniversalIN4cute5tupleIJiiiiEEENS1_10collective13CollectiveMmaINS1_40MainloopSm90TmaGmmaWarpSpecializedSparseILi2ENS5_IJNS4_1CILi2EEENSA_ILi1EEESC_EEENS1_35KernelTmaWarpSpecializedCooperativeEEENS5_IJNSA_ILi128EEENSA_ILi256EEESG_EEENS_6half_tENS5_IJNS4_6LayoutINS5_IJiNS5_IJSB_iEEEiEEENS5_IJlNS5_IJSC_SB_EEElEEEEENSK_INS5_IJNS5_IJNS5_IJNSA_ILi8EEESB_NSA_ILi4EEEEEEiEEENS5_IJNS5_IJNSA_ILi16EEESB_SR_EEEiEEEiEEENS5_IJNS5_IJNS5_IJSG_SU_NSA_ILi2048EEEEEENSA_ILi8192EEEEEENS5_IJNS5_IJSC_NSA_ILi1024EEENSA_ILi32EEEEEElEEElEEEEEEEESJ_NS5_IJlSC_lEEENS4_8TiledMMAINS4_8MMA_AtomIJNS4_4SM904GMMA6SPARSE27GMMA_64x256x32_F32F16F16_SSILNS1D_5MajorE0ELS1G_0ELNS1D_7ScaleInE1ELS1H_1ELNS1D_9SparseSelE0EEEEEENSK_ISD_NS5_IJSC_NSA_ILi0EEES1L_EEEEENS5_IJNS4_10UnderscoreES1O_S1O_EEEEENS4_13SM90_TMA_LOADENS4_14ComposedLayoutINS4_7SwizzleILi3ELi4ELi3EEENS4_25smem_sparse_ptr_flag_bitsILi2ELi16EEENSK_INS5_IJNS5_IJSC_SQ_EEENS5_IJSB_NSA_ILi64EEEEEEEEENS5_IJNS5_IJS1L_SG_EEESN_EEEEEEEvNS4_8identityENS4_23SM90_TMA_LOAD_MULTICASTENS1S_IS1U_NS4_18smem_ptr_flag_bitsILi16EEENSK_INS5_IJSQ_S1Y_EEENS5_IJS1Y_SC_EEEEEEEvS25_EENS_8epilogue10collective6detail29Sm90TmaWarpSpecializedAdapterINS2F_15DefaultEpilogueIfNS5_IJSC_llEEES2J_NS2E_6thread17LinearCombinationIfLi1EffLNS2K_9ScaleType4KindE0ELNS_15FloatRoundStyleE2EfEENS1_15EpilogueDefaultEEEEEvvEEEEvNT_6ParamsE,"ax",@progbits
	.align	128
.text._ZN7cutlass13device_kernelINS_4gemm6kernel13GemmUniversalIN4cute5tupleIJiiiiEEENS1_10collective13CollectiveMmaINS1_40MainloopSm90TmaGmmaWarpSpecializedSparseILi2ENS5_IJNS4_1CILi2EEENSA_ILi1EEESC_EEENS1_35KernelTmaWarpSpecializedCooperativeEEENS5_IJNSA_ILi128EEENSA_ILi256EEESG_EEENS_6half_tENS5_IJNS4_6LayoutINS5_IJiNS5_IJSB_iEEEiEEENS5_IJlNS5_IJSC_SB_EEElEEEEENSK_INS5_IJNS5_IJNS5_IJNSA_ILi8EEESB_NSA_ILi4EEEEEEiEEENS5_IJNS5_IJNSA_ILi16EEESB_SR_EEEiEEEiEEENS5_IJNS5_IJNS5_IJSG_SU_NSA_ILi2048EEEEEENSA_ILi8192EEEEEENS5_IJNS5_IJSC_NSA_ILi1024EEENSA_ILi32EEEEEElEEElEEEEEEEESJ_NS5_IJlSC_lEEENS4_8TiledMMAINS4_8MMA_AtomIJNS4_4SM904GMMA6SPARSE27GMMA_64x256x32_F32F16F16_SSILNS1D_5MajorE0ELS1G_0ELNS1D_7ScaleInE1ELS1H_1ELNS1D_9SparseSelE0EEEEEENSK_ISD_NS5_IJSC_NSA_ILi0EEES1L_EEEEENS5_IJNS4_10UnderscoreES1O_S1O_EEEEENS4_13SM90_TMA_LOADENS4_14ComposedLayoutINS4_7SwizzleILi3ELi4ELi3EEENS4_25smem_sparse_ptr_flag_bitsILi2ELi16EEENSK_INS5_IJNS5_IJSC_SQ_EEENS5_IJSB_NSA_ILi64EEEEEEEEENS5_IJNS5_IJS1L_SG_EEESN_EEEEEEEvNS4_8identityENS4_23SM90_TMA_LOAD_MULTICASTENS1S_IS1U_NS4_18smem_ptr_flag_bitsILi16EEENSK_INS5_IJSQ_S1Y_EEENS5_IJS1Y_SC_EEEEEEEvS25_EENS_8epilogue10collective6detail29Sm90TmaWarpSpecializedAdapterINS2F_15DefaultEpilogueIfNS5_IJSC_llEEES2J_NS2E_6thread17LinearCombinationIfLi1EffLNS2K_9ScaleType4KindE0ELNS_15FloatRoundStyleE2EfEENS1_15EpilogueDefaultEEEEEvvEEEEvNT_6ParamsE:
        .type           _ZN7cutlass13device_kernelINS_4gemm6kernel13GemmUniversalIN4cute5tupleIJiiiiEEENS1_10collective13CollectiveMmaINS1_40MainloopSm90TmaGmmaWarpSpecializedSparseILi2ENS5_IJNS4_1CILi2EEENSA_ILi1EEESC_EEENS1_35KernelTmaWarpSpecializedCooperativeEEENS5_IJNSA_ILi128EEENSA_ILi256EEESG_EEENS_6half_tENS5_IJNS4_6LayoutINS5_IJiNS5_IJSB_iEEEiEEENS5_IJlNS5_IJSC_SB_EEElEEEEENSK_INS5_IJNS5_IJNS5_IJNSA_ILi8EEESB_NSA_ILi4EEEEEEiEEENS5_IJNS5_IJNSA_ILi16EEESB_SR_EEEiEEEiEEENS5_IJNS5_IJNS5_IJSG_SU_NSA_ILi2048EEEEEENSA_ILi8192EEEEEENS5_IJNS5_IJSC_NSA_ILi1024EEENSA_ILi32EEEEEElEEElEEEEEEEESJ_NS5_IJlSC_lEEENS4_8TiledMMAINS4_8MMA_AtomIJNS4_4SM904GMMA6SPARSE27GMMA_64x256x32_F32F16F16_SSILNS1D_5MajorE0ELS1G_0ELNS1D_7ScaleInE1ELS1H_1ELNS1D_9SparseSelE0EEEEEENSK_ISD_NS5_IJSC_NSA_ILi0EEES1L_EEEEENS5_IJNS4_10UnderscoreES1O_S1O_EEEEENS4_13SM90_TMA_LOADENS4_14ComposedLayoutINS4_7SwizzleILi3ELi4ELi3EEENS4_25smem_sparse_ptr_flag_bitsILi2ELi16EEENSK_INS5_IJNS5_IJSC_SQ_EEENS5_IJSB_NSA_ILi64EEEEEEEEENS5_IJNS5_IJS1L_SG_EEESN_EEEEEEEvNS4_8identityENS4_23SM90_TMA_LOAD_MULTICASTENS1S_IS1U_NS4_18smem_ptr_flag_bitsILi16EEENSK_INS5_IJSQ_S1Y_EEENS5_IJS1Y_SC_EEEEEEEvS25_EENS_8epilogue10collective6detail29Sm90TmaWarpSpecializedAdapterINS2F_15DefaultEpilogueIfNS5_IJSC_llEEES2J_NS2E_6thread17LinearCombinationIfLi1EffLNS2K_9ScaleType4KindE0ELNS_15FloatRoundStyleE2EfEENS1_15EpilogueDefaultEEEEEvvEEEEvNT_6ParamsE,@function
        .size           _ZN7cutlass13device_kernelINS_4gemm6kernel13GemmUniversalIN4cute5tupleIJiiiiEEENS1_10collective13CollectiveMmaINS1_40MainloopSm90TmaGmmaWarpSpecializedSparseILi2ENS5_IJNS4_1CILi2EEENSA_ILi1EEESC_EEENS1_35KernelTmaWarpSpecializedCooperativeEEENS5_IJNSA_ILi128EEENSA_ILi256EEESG_EEENS_6half_tENS5_IJNS4_6LayoutINS5_IJiNS5_IJSB_iEEEiEEENS5_IJlNS5_IJSC_SB_EEElEEEEENSK_INS5_IJNS5_IJNS5_IJNSA_ILi8EEESB_NSA_ILi4EEEEEEiEEENS5_IJNS5_IJNSA_ILi16EEESB_SR_EEEiEEEiEEENS5_IJNS5_IJNS5_IJSG_SU_NSA_ILi2048EEEEEENSA_ILi8192EEEEEENS5_IJNS5_IJSC_NSA_ILi1024EEENSA_ILi32EEEEEElEEElEEEEEEEESJ_NS5_IJlSC_lEEENS4_8TiledMMAINS4_8MMA_AtomIJNS4_4SM904GMMA6SPARSE27GMMA_64x256x32_F32F16F16_SSILNS1D_5MajorE0ELS1G_0ELNS1D_7ScaleInE1ELS1H_1ELNS1D_9SparseSelE0EEEEEENSK_ISD_NS5_IJSC_NSA_ILi0EEES1L_EEEEENS5_IJNS4_10UnderscoreES1O_S1O_EEEEENS4_13SM90_TMA_LOADENS4_14ComposedLayoutINS4_7SwizzleILi3ELi4ELi3EEENS4_25smem_sparse_ptr_flag_bitsILi2ELi16EEENSK_INS5_IJNS5_IJSC_SQ_EEENS5_IJSB_NSA_ILi64EEEEEEEEENS5_IJNS5_IJS1L_SG_EEESN_EEEEEEEvNS4_8identityENS4_23SM90_TMA_LOAD_MULTICASTENS1S_IS1U_NS4_18smem_ptr_flag_bitsILi16EEENSK_INS5_IJSQ_S1Y_EEENS5_IJS1Y_SC_EEEEEEEvS25_EENS_8epilogue10collective6detail29Sm90TmaWarpSpecializedAdapterINS2F_15DefaultEpilogueIfNS5_IJSC_llEEES2J_NS2E_6thread17LinearCombinationIfLi1EffLNS2K_9ScaleType4KindE0ELNS_15FloatRoundStyleE2EfEENS1_15EpilogueDefaultEEEEEvvEEEEvNT_6ParamsE,(.L_x_312 - _ZN7cutlass13device_kernelINS_4gemm6kernel13GemmUniversalIN4cute5tupleIJiiiiEEENS1_10collective13CollectiveMmaINS1_40MainloopSm90TmaGmmaWarpSpecializedSparseILi2ENS5_IJNS4_1CILi2EEENSA_ILi1EEESC_EEENS1_35KernelTmaWarpSpecializedCooperativeEEENS5_IJNSA_ILi128EEENSA_ILi256EEESG_EEENS_6half_tENS5_IJNS4_6LayoutINS5_IJiNS5_IJSB_iEEEiEEENS5_IJlNS5_IJSC_SB_EEElEEEEENSK_INS5_IJNS5_IJNS5_IJNSA_ILi8EEESB_NSA_ILi4EEEEEEiEEENS5_IJNS5_IJNSA_ILi16EEESB_SR_EEEiEEEiEEENS5_IJNS5_IJNS5_IJSG_SU_NSA_ILi2048EEEEEENSA_ILi8192EEEEEENS5_IJNS5_IJSC_NSA_ILi1024EEENSA_ILi32EEEEEElEEElEEEEEEEESJ_NS5_IJlSC_lEEENS4_8TiledMMAINS4_8MMA_AtomIJNS4_4SM904GMMA6SPARSE27GMMA_64x256x32_F32F16F16_SSILNS1D_5MajorE0ELS1G_0ELNS1D_7ScaleInE1ELS1H_1ELNS1D_9SparseSelE0EEEEEENSK_ISD_NS5_IJSC_NSA_ILi0EEES1L_EEEEENS5_IJNS4_10UnderscoreES1O_S1O_EEEEENS4_13SM90_TMA_LOADENS4_14ComposedLayoutINS4_7SwizzleILi3ELi4ELi3EEENS4_25smem_sparse_ptr_flag_bitsILi2ELi16EEENSK_INS5_IJNS5_IJSC_SQ_EEENS5_IJSB_NSA_ILi64EEEEEEEEENS5_IJNS5_IJS1L_SG_EEESN_EEEEEEEvNS4_8identityENS4_23SM90_TMA_LOAD_MULTICASTENS1S_IS1U_NS4_18smem_ptr_flag_bitsILi16EEENSK_INS5_IJSQ_S1Y_EEENS5_IJS1Y_SC_EEEEEEEvS25_EENS_8epilogue10collective6detail29Sm90TmaWarpSpecializedAdapterINS2F_15DefaultEpilogueIfNS5_IJSC_llEEES2J_NS2E_6thread17LinearCombinationIfLi1EffLNS2K_9ScaleType4KindE0ELNS_15FloatRoundStyleE2EfEENS1_15EpilogueDefaultEEEEEvvEEEEvNT_6ParamsE)
        .other          _ZN7cutlass13device_kernelINS_4gemm6kernel13GemmUniversalIN4cute5tupleIJiiiiEEENS1_10collective13CollectiveMmaINS1_40MainloopSm90TmaGmmaWarpSpecializedSparseILi2ENS5_IJNS4_1CILi2EEENSA_ILi1EEESC_EEENS1_35KernelTmaWarpSpecializedCooperativeEEENS5_IJNSA_ILi128EEENSA_ILi256EEESG_EEENS_6half_tENS5_IJNS4_6LayoutINS5_IJiNS5_IJSB_iEEEiEEENS5_IJlNS5_IJSC_SB_EEElEEEEENSK_INS5_IJNS5_IJNS5_IJNSA_ILi8EEESB_NSA_ILi4EEEEEEiEEENS5_IJNS5_IJNSA_ILi16EEESB_SR_EEEiEEEiEEENS5_IJNS5_IJNS5_IJSG_SU_NSA_ILi2048EEEEEENSA_ILi8192EEEEEENS5_IJNS5_IJSC_NSA_ILi1024EEENSA_ILi32EEEEEElEEElEEEEEEEESJ_NS5_IJlSC_lEEENS4_8TiledMMAINS4_8MMA_AtomIJNS4_4SM904GMMA6SPARSE27GMMA_64x256x32_F32F16F16_SSILNS1D_5MajorE0ELS1G_0ELNS1D_7ScaleInE1ELS1H_1ELNS1D_9SparseSelE0EEEEEENSK_ISD_NS5_IJSC_NSA_ILi0EEES1L_EEEEENS5_IJNS4_10UnderscoreES1O_S1O_EEEEENS4_13SM90_TMA_LOADENS4_14ComposedLayoutINS4_7SwizzleILi3ELi4ELi3EEENS4_25smem_sparse_ptr_flag_bitsILi2ELi16EEENSK_INS5_IJNS5_IJSC_SQ_EEENS5_IJSB_NSA_ILi64EEEEEEEEENS5_IJNS5_IJS1L_SG_EEESN_EEEEEEEvNS4_8identityENS4_23SM90_TMA_LOAD_MULTICASTENS1S_IS1U_NS4_18smem_ptr_flag_bitsILi16EEENSK_INS5_IJSQ_S1Y_EEENS5_IJS1Y_SC_EEEEEEEvS25_EENS_8epilogue10collective6detail29Sm90TmaWarpSpecializedAdapterINS2F_15DefaultEpilogueIfNS5_IJSC_llEEES2J_NS2E_6thread17LinearCombinationIfLi1EffLNS2K_9ScaleType4KindE0ELNS_15FloatRoundStyleE2EfEENS1_15EpilogueDefaultEEEEEvvEEEEvNT_6ParamsE,@"STO_CUDA_ENTRY STV_DEFAULT"
_ZN7cutlass13device_kernelINS_4gemm6kernel13GemmUniversalIN4cute5tupleIJiiiiEEENS1_10collective13CollectiveMmaINS1_40MainloopSm90TmaGmmaWarpSpecializedSparseILi2ENS5_IJNS4_1CILi2EEENSA_ILi1EEESC_EEENS1_35KernelTmaWarpSpecializedCooperativeEEENS5_IJNSA_ILi128EEENSA_ILi256EEESG_EEENS_6half_tENS5_IJNS4_6LayoutINS5_IJiNS5_IJSB_iEEEiEEENS5_IJlNS5_IJSC_SB_EEElEEEEENSK_INS5_IJNS5_IJNS5_IJNSA_ILi8EEESB_NSA_ILi4EEEEEEiEEENS5_IJNS5_IJNSA_ILi16EEESB_SR_EEEiEEEiEEENS5_IJNS5_IJNS5_IJSG_SU_NSA_ILi2048EEEEEENSA_ILi8192EEEEEENS5_IJNS5_IJSC_NSA_ILi1024EEENSA_ILi32EEEEEElEEElEEEEEEEESJ_NS5_IJlSC_lEEENS4_8TiledMMAINS4_8MMA_AtomIJNS4_4SM904GMMA6SPARSE27GMMA_64x256x32_F32F16F16_SSILNS1D_5MajorE0ELS1G_0ELNS1D_7ScaleInE1ELS1H_1ELNS1D_9SparseSelE0EEEEEENSK_ISD_NS5_IJSC_NSA_ILi0EEES1L_EEEEENS5_IJNS4_10UnderscoreES1O_S1O_EEEEENS4_13SM90_TMA_LOADENS4_14ComposedLayoutINS4_7SwizzleILi3ELi4ELi3EEENS4_25smem_sparse_ptr_flag_bitsILi2ELi16EEENSK_INS5_IJNS5_IJSC_SQ_EEENS5_IJSB_NSA_ILi64EEEEEEEEENS5_IJNS5_IJS1L_SG_EEESN_EEEEEEEvNS4_8identityENS4_23SM90_TMA_LOAD_MULTICASTENS1S_IS1U_NS4_18smem_ptr_flag_bitsILi16EEENSK_INS5_IJSQ_S1Y_EEENS5_IJS1Y_SC_EEEEEEEvS25_EENS_8epilogue10collective6detail29Sm90TmaWarpSpecializedAdapterINS2F_15DefaultEpilogueIfNS5_IJSC_llEEES2J_NS2E_6thread17LinearCombinationIfLi1EffLNS2K_9ScaleType4KindE0ELNS_15FloatRoundStyleE2EfEENS1_15EpilogueDefaultEEEEEvvEEEEvNT_6ParamsE:
[----:B------:R-:W-:Y:S01]  /*0000*/  LDC R1, c[0x0][0x28] ;  /* 0x00000a00ff017b82 */ /* 0x000fe20000000800 */
[----:B------:R-:W0:Y:S01]  /*0010*/  S2R R0, SR_TID.X ;  /* 0x0000000000007919 */ /* 0x000e220000002100 */
[----:B------:R-:W-:Y:S01]  /*0020*/  ELECT P0, URZ, PT ;  /* 0x00000000003f782f */ /* 0x000fe20003800000 */
[----:B------:R-:W-:Y:S01]  /*0030*/  BSSY B0, `(.L_x_0) ;  /* 0x0000012000007945 */ /* 0x000fe20003800000 */
[--C-:B0-----:R-:W-:Y:S02]  /*0040*/  SHF.R.U32.HI R2, RZ, 0x5, R0.reuse ;  /* 0x00000005ff027819 */ /* 0x101fe40000011600 */
[----:B------:R-:W-:-:S03]  /*0050*/  SHF.R.U32.HI R8, RZ, 0x7, R0 ;  /* 0x00000007ff087819 */ /* 0x000fc60000011600 */
[----:B------:R-:W0:Y:S04]  /*0060*/  SHFL.IDX PT, R9, R2, RZ, 0x1f ;  /* 0x00001fff02097589 */ /* 0x000e2800000e0000 */
[----:B------:R1:W2:Y:S01]  /*0070*/  SHFL.IDX PT, R3, R8, RZ, 0x1f ;  /* 0x00001fff08037589 */ /* 0x0002a200000e0000 */
[----:B0-----:R-:W-:-:S13]  /*0080*/  ISETP.NE.OR P0, PT, R9, RZ, !P0 ;  /* 0x000000ff0900720c */ /* 0x001fda0004705670 */
[----:B-12---:R-:W-:Y:S05]  /*0090*/  @P0 BRA `(.L_x_1) ;  /* 0x00000000002c0947 */ /* 0x006fea0003800000 */
[----:B------:R-:W-:Y:S02]  /*00a0*/  ULDC.64 UR4, c[0x0][0x198] ;  /* 0x0000660000047ab9 */ /* 0x000fe40000000a00 */
[----:B------:R-:W-:Y:S02]  /*00b0*/  UIADD3 UR6, UP0, UR4, 0xf0, URZ ;  /* 0x000000f004067890 */ /* 0x000fe4000ff1e03f */
[----:B------:R-:W-:Y:S02]  /*00c0*/  UIADD3 UR8, UP1, UR4, 0x1f0, URZ ;  /* 0x000001f004087890 */ /* 0x000fe4000ff3e03f */
[----:B------:R-:W-:Y:S02]  /*00d0*/  UIADD3 UR4, UP2, UR4, 0x2f0, URZ ;  /* 0x000002f004047890 */ /* 0x000fe4000ff5e03f */
[----:B------:R-:W-:Y:S02]  /*00e0*/  UIADD3.X UR7, URZ, UR5, URZ, UP0, !UPT ;  /* 0x000000053f077290 */ /* 0x000fe400087fe43f */
[----:B------:R-:W-:-:S02]  /*00f0*/  UIADD3.X UR9, URZ, UR5, URZ, UP1, !UPT ;  /* 0x000000053f097290 */ /* 0x000fc40008ffe43f */
[----:B------:R-:W-:-:S05]  /*0100*/  UIADD3.X UR5, URZ, UR5, URZ, UP2, !UPT ;  /* 0x000000053f057290 */ /* 0x000fca00097fe43f */
[----:B------:R0:W-:Y:S02]  /*0110*/  UTMACCTL.PF [UR6] ;  /* 0x00000000060079b9 */ /* 0x0001e40008040000 */
[----:B------:R0:W-:Y:S02]  /*0120*/  UTMACCTL.PF [UR8] ;  /* 0x00000000080079b9 */ /* 0x0001e40008040000 */
[----:B------:R0:W-:Y:S02]  /*0130*/  UTMACCTL.PF [UR4] ;  /* 0x00000000040079b9 */ /* 0x0001e40008040000 */
[----:B0-----:R-:W-:Y:S01]  /*0140*/  NOP ;  /* 0x0000000000007918 */ /* 0x001fe20000000000 */
.L_x_1:
[----:B------:R-:W-:Y:S05]  /*0150*/  BSYNC B0 ;  /* 0x0000000000007941 */ /* 0x000fea0003800000 */
.L_x_0:
[----:B------:R-:W0:Y:S02]  /*0160*/  SHFL.IDX PT, R4, R2, RZ, 0x1f ;  /* 0x00001fff02047589 */ /* 0x000e2400000e0000 */
[----:B0-----:R-:W-:-:S13]  /*0170*/  ISETP.NE.AND P0, PT, R4, RZ, PT ;  /* 0x000000ff0400720c */ /* 0x001fda0003f05270 */
[----:B------:R-:W-:Y:S05]  /*0180*/  @P0 BRA `(.L_x_2) ;  /* 0x0000000000480947 */ /* 0x000fea0003800000 */
[----:B------:R-:W0:Y:S01]  /*0190*/  S2UR UR8, SR_CgaCtaId ;  /* 0x00000000000879c3 */ /* 0x000e220000008800 */
[----:B------:R-:W-:Y:S01]  /*01a0*/  UMOV UR4, 0x400 ;  /* 0x0000040000047882 */ /* 0x000fe20000000000 */
[----:B------:R-:W-:Y:S01]  /*01b0*/  UMOV UR5, 0x1 ;  /* 0x0000000100057882 */ /* 0x000fe20000000000 */
[----:B------:R-:W-:Y:S01]  /*01c0*/  UMOV UR6, 0x4 ;  /* 0x0000000400067882 */ /* 0x000fe20000000000 */
[----:B------:R-:W-:Y:S01]  /*01d0*/  ELECT P0, URZ, PT ;  /* 0x00000000003f782f */ /* 0x000fe20003800000 */
[----:B------:R-:W-:-:S04]  /*01e0*/  UIADD3 UR6, -UR6, 0x100000, URZ ;  /* 0x0010000006067890 */ /* 0x000fc8000fffe13f */
[----:B------:R-:W-:Y:S02]  /*01f0*/  USHF.L.U32 UR7, UR6, 0xb, URZ ;  /* 0x0000000b06077899 */ /* 0x000fe4000800063f */
[----:B------:R-:W-:Y:S02]  /*0200*/  USHF.L.U32 UR6, UR6, 0x1, URZ ;  /* 0x0000000106067899 */ /* 0x000fe4000800063f */
[----:B0-----:R-:W-:Y:S02]  /*0210*/  ULEA UR8, UR8, UR4, 0x18 ;  /* 0x0000000408087291 */ /* 0x001fe4000f8ec03f */
[----:B------:R-:W-:-:S04]  /*0220*/  UIADD3 UR4, -UR5, 0x100000, URZ ;  /* 0x0010000005047890 */ /* 0x000fc8000fffe13f */
[----:B------:R-:W-:Y:S02]  /*0230*/  USHF.L.U32 UR5, UR4, 0xb, URZ ;  /* 0x0000000b04057899 */ /* 0x000fe4000800063f */
[----:B------:R-:W-:Y:S01]  /*0240*/  USHF.L.U32 UR4, UR4, 0x1, URZ ;  /* 0x0000000104047899 */ /* 0x000fe2000800063f */
[----:B------:R-:W0:Y:S11]  /*0250*/  FENCE.VIEW.ASYNC.S ;  /* 0x00000000000073c6 */ /* 0x000e360000000000 */
[----:B0-----:R0:W1:Y:S01]  /*0260*/  SYNCS.EXCH.64 URZ, [UR8], UR4 ;  /* 0x00000004083f75b2 */ /* 0x0010620008000100 */
[----:B------:R0:W2:Y:S01]  /*0270*/  SYNCS.EXCH.64 URZ, [UR8+0x10], UR6 ;  /* 0x00001006083f75b2 */ /* 0x0000a20008000100 */
[----:B------:R0:W3:Y:S01]  /*0280*/  SYNCS.EXCH.64 URZ, [UR8+0x8], UR4 ;  /* 0x00000804083f75b2 */ /* 0x0000e20008000100 */
[----:B------:R0:W4:Y:S01]  /*0290*/  SYNCS.EXCH.64 URZ, [UR8+0x18], UR6 ;  /* 0x00001806083f75b2 */ /* 0x0001220008000100 */
[----:B------:R-:W-:Y:S01]  /*02a0*/  NOP ;  /* 0x0000000000007918 */ /* 0x000fe20000000000 */
.L_x_2:
[----:B0-----:R-:W0:Y:S01]  /*02b0*/  S2UR UR8, SR_CTAID.X ;  /* 0x00000000000879c3 */ /* 0x001e220000002500 */
[----:B------:R-:W-:Y:S01]  /*02c0*/  SHF.R.S32.HI R5, RZ, 0x1f, R0 ;  /* 0x0000001fff057819 */ /* 0x000fe20000011400 */
[----:B------:R-:W5:Y:S01]  /*02d0*/  SHFL.IDX PT, R2, R2, RZ, 0x1f ;  /* 0x00001fff02027589 */ /* 0x000f6200000e0000 */
[----:B------:R-:W-:Y:S02]  /*02e0*/  ELECT P0, URZ, PT ;  /* 0x00000000003f782f */ /* 0x000fe40003800000 */
[----:B------:R-:W-:Y:S01]  /*02f0*/  SHF.R.S32.HI R11, RZ, 0x1f, R4 ;  /* 0x0000001fff0b7819 */ /* 0x000fe20000011404 */
[----:B------:R-:W-:Y:S01]  /*0300*/  ULDC UR4, c[0x0][0x150] ;  /* 0x0000540000047ab9 */ /* 0x000fe20000000800 */
[----:B------:R-:W-:Y:S01]  /*0310*/  LEA.HI R5, R5, R0, RZ, 0x7 ;  /* 0x0000000005057211 */ /* 0x000fe200078f38ff */
[----:B------:R-:W1:Y:S01]  /*0320*/  S2R R12, SR_CTAID.Y ;  /* 0x00000000000c7919 */ /* 0x000e620000002600 */
[----:B------:R-:W-:Y:S01]  /*0330*/  LEA.HI R11, R11, R4, RZ, 0x2 ;  /* 0x000000040b0b7211 */ /* 0x000fe200078f10ff */
[----:B------:R-:W2:Y:S01]  /*0340*/  LDC R14, c[0x0][0x144] ;  /* 0x00005100ff0e7b82 */ /* 0x000ea20000000800 */
[----:B------:R-:W-:Y:S01]  /*0350*/  LOP3.LUT R5, R5, 0xffffff80, RZ, 0xc0, !PT ;  /* 0xffffff8005057812 */ /* 0x000fe200078ec0ff */
[----:B------:R-:W-:Y:S01]  /*0360*/  NOP ;  /* 0x0000000000007918 */ /* 0x000fe20000000000 */
[----:B------:R-:W-:Y:S01]  /*0370*/  LOP3.LUT R11, R11, 0x3ffffffc, RZ, 0xc0, !PT ;  /* 0x3ffffffc0b0b7812 */ /* 0x000fe200078ec0ff */
[----:B------:R-:W-:Y:S01]  /*0380*/  NOP ;  /* 0x0000000000007918 */ /* 0x000fe20000000000 */
[----:B------:R-:W-:Y:S01]  /*0390*/  ISETP.NE.AND P2, PT, R3, RZ, PT ;  /* 0x000000ff0300720c */ /* 0x000fe20003f45270 */
[----:B------:R-:W-:-:S02]  /*03a0*/  IMAD.IADD R5, R0, 0x1, -R5 ;  /* 0x0000000100057824 */ /* 0x000fc400078e0a05 */
[----:B------:R-:W-:Y:S01]  /*03b0*/  IMAD.IADD R4, R4, 0x1, -R11 ;  /* 0x0000000104047824 */ /* 0x000fe200078e0a0b */
[----:B------:R-:W3:Y:S02]  /*03c0*/  LDC R15, c[0x0][0x148] ;  /* 0x00005200ff0f7b82 */ /* 0x000ee40000000800 */
[----:B------:R-:W-:Y:S02]  /*03d0*/  SHF.R.S32.HI R6, RZ, 0x1f, R5 ;  /* 0x0000001fff067819 */ /* 0x000fe40000011405 */
[----:B------:R-:W-:Y:S02]  /*03e0*/  LOP3.LUT P6, RZ, R5, 0x7, RZ, 0xc0, !PT ;  /* 0x0000000705ff7812 */ /* 0x000fe400078cc0ff */
[----:B0-----:R-:W-:Y:S02]  /*03f0*/  I2FP.F32.U32 R7, UR8 ;  /* 0x0000000800077c45 */ /* 0x001fe40008201000 */
[----:B------:R-:W-:Y:S02]  /*0400*/  LEA.HI R6, R6, R5, RZ, 0x3 ;  /* 0x0000000506067211 */ /* 0x000fe400078f18ff */
[----:B-----5:R-:W-:Y:S01]  /*0410*/  ISETP.NE.OR P0, PT, R2, RZ, !P0 ;  /* 0x000000ff0200720c */ /* 0x020fe20004705670 */
[----:B------:R-:W-:Y:S01]  /*0420*/  FMUL R10, R7, UR4 ;  /* 0x00000004070a7c20 */ /* 0x000fe20008400000 */
[--C-:B------:R-:W-:Y:S01]  /*0430*/  SHF.R.S32.HI R2, RZ, 0x3, R6.reuse ;  /* 0x00000003ff027819 */ /* 0x100fe20000011406 */
[----:B------:R-:W-:Y:S01]  /*0440*/  ULDC UR4, c[0x0][0x154] ;  /* 0x0000550000047ab9 */ /* 0x000fe20000000800 */
[----:B------:R-:W-:-:S03]  /*0450*/  SHF.R.S32.HI R7, RZ, 0x1f, R6 ;  /* 0x0000001fff077819 */ /* 0x000fc60000011406 */
[----:B------:R-:W0:Y:S01]  /*0460*/  F2I.U32.TRUNC.NTZ R10, R10 ;  /* 0x0000000a000a7305 */ /* 0x000e22000020f000 */
[----:B------:R-:W-:Y:S02]  /*0470*/  LEA.HI R7, R7, R2, RZ, 0x2 ;  /* 0x0000000207077211 */ /* 0x000fe400078f10ff */
[----:B-1----:R-:W-:Y:S02]  /*0480*/  I2FP.F32.U32 R6, R12 ;  /* 0x0000000c00067245 */ /* 0x002fe40000201000 */
[----:B------:R-:W-:Y:S01]  /*0490*/  LOP3.LUT R7, R7, 0xfffffffc, RZ, 0xc0, !PT ;  /* 0xfffffffc07077812 */ /* 0x000fe200078ec0ff */
[----:B------:R-:W-:Y:S01]  /*04a0*/  VOTEU.ALL UP0, P0 ;  /* 0x00000000003f7886 */ /* 0x000fe20000000000 */
[----:B------:R-:W-:Y:S01]  /*04b0*/  VOTEU.ALL UP1, P0 ;  /* 0x00000000003f7886 */ /* 0x000fe20000020000 */
[----:B------:R-:W-:Y:S01]  /*04c0*/  FMUL R6, R6, UR4 ;  /* 0x0000000406067c20 */ /* 0x000fe20008400000 */
[----:B------:R-:W-:Y:S01]  /*04d0*/  UMOV UR4, 0x20 ;  /* 0x0000002000047882 */ /* 0x000fe20000000000 */
[----:B------:R-:W-:Y:S01]  /*04e0*/  IMAD.IADD R7, R2, 0x1, -R7 ;  /* 0x0000000102077824 */ /* 0x000fe200078e0a07 */
[----:B------:R-:W1:Y:S01]  /*04f0*/  @!UP0 S2UR UR7, SR_CgaCtaId ;  /* 0x00000000000789c3 */ /* 0x000e620000008800 */
[----:B------:R-:W-:Y:S01]  /*0500*/  SHF.R.S32.HI R2, RZ, 0x1f, R9 ;  /* 0x0000001fff027819 */ /* 0x000fe20000011409 */
[----:B------:R-:W-:Y:S01]  /*0510*/  @!UP0 UMOV UR6, 0x400 ;  /* 0x0000040000068882 */ /* 0x000fe20000000000 */
[----:B------:R-:W-:Y:S01]  /*0520*/  IMAD R7, R4, 0x4, R7 ;  /* 0x0000000404077824 */ /* 0x000fe200078e0207 */
[----:B------:R-:W5:Y:S01]  /*0530*/  F2I.U32.TRUNC.NTZ R6, R6 ;  /* 0x0000000600067305 */ /* 0x000f62000020f000 */
[----:B0-----:R-:W-:Y:S01]  /*0540*/  IMAD.MOV R11, RZ, RZ, -R10 ;  /* 0x000000ffff0b7224 */ /* 0x001fe200078e0a0a */
[----:B------:R-:W-:Y:S01]  /*0550*/  LEA.HI R2, R2, R9, RZ, 0x2 ;  /* 0x0000000902027211 */ /* 0x000fe200078f10ff */
[----:B------:R-:W-:-:S04]  /*0560*/  @!UP0 UIADD3 UR4, -UR4, 0x100000, URZ ;  /* 0x0010000004048890 */ /* 0x000fc8000fffe13f */
[----:B------:R-:W-:Y:S02]  /*0570*/  @!UP0 USHF.L.U32 UR5, UR4, 0xb, URZ ;  /* 0x0000000b04058899 */ /* 0x000fe4000800063f */
[----:B------:R-:W-:Y:S01]  /*0580*/  @!UP0 USHF.L.U32 UR4, UR4, 0x1, URZ ;  /* 0x0000000104048899 */ /* 0x000fe2000800063f */
[----:B------:R-:W0:Y:S01]  /*0590*/  LDC R10, c[0x0][0x140] ;  /* 0x00005000ff0a7b82 */ /* 0x000e220000000800 */
[----:B------:R-:W-:Y:S01]  /*05a0*/  LEA.HI R4, R7, R7, RZ, 0x1 ;  /* 0x0000000707047211 */ /* 0x000fe200078f08ff */
[----:B--2---:R-:W-:Y:S01]  /*05b0*/  IMAD R11, R14, R11, UR8 ;  /* 0x000000080e0b7e24 */ /* 0x004fe2000f8e020b */
[----:B------:R-:W-:Y:S02]  /*05c0*/  LOP3.LUT R2, R2, 0xfffffffc, RZ, 0xc0, !PT ;  /* 0xfffffffc02027812 */ /* 0x000fe400078ec0ff */
[----:B------:R-:W-:-:S03]  /*05d0*/  LOP3.LUT R4, R4, 0xfffffffe, RZ, 0xc0, !PT ;  /* 0xfffffffe04047812 */ /* 0x000fc600078ec0ff */
[----:B------:R-:W-:Y:S02]  /*05e0*/  IMAD.IADD R9, R9, 0x1, -R2 ;  /* 0x0000000109097824 */ /* 0x000fe400078e0a02 */
[----:B------:R-:W-:Y:S02]  /*05f0*/  IMAD.IADD R4, R7, 0x1, -R4 ;  /* 0x0000000107047824 */ /* 0x000fe400078e0a04 */
[----:B-----5:R-:W-:Y:S01]  /*0600*/  IMAD.MOV R22, RZ, RZ, -R6 ;  /* 0x000000ffff167224 */ /* 0x020fe200078e0a06 */
[----:B------:R-:W-:Y:S01]  /*0610*/  ISETP.NE.AND P4, PT, R9, 0x3, PT ;  /* 0x000000030900780c */ /* 0x000fe20003f85270 */
[----:B------:R-:W-:Y:S01]  /*0620*/  IMAD.MOV.U32 R6, RZ, RZ, 0x1 ;  /* 0x00000001ff067424 */ /* 0x000fe200078e00ff */
[----:B------:R-:W-:Y:S01]  /*0630*/  ISETP.NE.AND P3, PT, R4, R11, PT ;  /* 0x0000000b0400720c */ /* 0x000fe20003f65270 */
[----:B------:R-:W-:Y:S01]  /*0640*/  IMAD.SHL.U32 R4, R7, 0x4, RZ ;  /* 0x0000000407047824 */ /* 0x000fe200078e00ff */
[----:B-1----:R-:W-:Y:S01]  /*0650*/  @!UP0 ULEA UR6, UR7, UR6, 0x18 ;  /* 0x0000000607068291 */ /* 0x002fe2000f8ec03f */
[----:B---3--:R-:W-:Y:S01]  /*0660*/  IMAD R17, R15, R22, R12 ;  /* 0x000000160f117224 */ /* 0x008fe200078e020c */
[----:B------:R-:W-:Y:S01]  /*0670*/  VOTEU.ALL UP0, P0 ;  /* 0x00000000003f7886 */ /* 0x000fe20000000000 */
[----:B------:R-:W-:-:S02]  /*0680*/  ISETP.EQ.OR P0, PT, R9, RZ, !P4 ;  /* 0x000000ff0900720c */ /* 0x000fc40006702670 */
[----:B------:R-:W-:Y:S02]  /*0690*/  LOP3.LUT R7, R7, 0xc, R4, 0x78, !PT ;  /* 0x0000000c07077812 */ /* 0x000fe400078e7804 */
[----:B0-----:R-:W-:Y:S01]  /*06a0*/  ISETP.EQ.U32.AND P1, PT, R10, 0x1, PT ;  /* 0x000000010a00780c */ /* 0x001fe20003f22070 */
[C---:B------:R-:W-:Y:S01]  /*06b0*/  VIADD R10, R3.reuse, 0xffffffff ;  /* 0xffffffff030a7836 */ /* 0x040fe20000000000 */
[----:B------:R-:W-:Y:S02]  /*06c0*/  ISETP.EQ.AND P0, PT, R3, RZ, P0 ;  /* 0x000000ff0300720c */ /* 0x000fe40000702270 */
[----:B------:R-:W-:Y:S01]  /*06d0*/  @P3 LEA.HI R2, R7, R7, RZ, 0x1 ;  /* 0x0000000707023211 */ /* 0x000fe200078f08ff */
[----:B------:R-:W0:Y:S02]  /*06e0*/  FENCE.VIEW.ASYNC.S ;  /* 0x00000000000073c6 */ /* 0x000e240000000000 */
[----:B0-----:R0:W1:Y:S01]  /*06f0*/  @!UP0 SYNCS.EXCH.64 URZ, [UR6+0x30], UR4 ;  /* 0x00003004063f85b2 */ /* 0x0010620008000100 */
[----:B------:R-:W-:-:S02]  /*0700*/  SEL R4, RZ, 0x1, !P0 ;  /* 0x00000001ff047807 */ /* 0x000fc40004000000 */
[----:B------:R-:W-:Y:S02]  /*0710*/  @P3 SHF.R.S32.HI R2, RZ, 0x1, R2 ;  /* 0x00000001ff023819 */ /* 0x000fe40000011402 */
[----:B------:R-:W-:Y:S02]  /*0720*/  ISETP.GE.U32.AND P5, PT, R10, 0x2, PT ;  /* 0x000000020a00780c */ /* 0x000fe40003fa6070 */
[----:B------:R-:W-:Y:S02]  /*0730*/  @P3 ISETP.NE.AND P4, PT, R2, R17, PT ;  /* 0x000000110200320c */ /* 0x000fe40003f85270 */
[----:B------:R-:W-:Y:S02]  /*0740*/  ISETP.LT.U32.AND P0, PT, R7, 0x2, !P6 ;  /* 0x000000020700780c */ /* 0x000fe40007701070 */
[----:B------:R-:W-:Y:S02]  /*0750*/  SEL R4, R4, 0x2, P5 ;  /* 0x0000000204047807 */ /* 0x000fe40002800000 */
[----:B------:R-:W-:-:S02]  /*0760*/  SEL R5, RZ, 0x1, !P0 ;  /* 0x00000001ff057807 */ /* 0x000fc40004000000 */
[----:B------:R-:W-:Y:S01]  /*0770*/  @P3 SEL R6, RZ, 0x1, P4 ;  /* 0x00000001ff063807 */ /* 0x000fe20002000000 */
[----:B------:R0:W2:Y:S01]  /*0780*/  @!UP1 SYNCS.EXCH.64 URZ, [UR6+0x38], UR4 ;  /* 0x00003804063f95b2 */ /* 0x0000a20008000100 */
[----:B------:R-:W-:Y:S01]  /*0790*/  NOP ;  /* 0x0000000000007918 */ /* 0x000fe20000000000 */
[----:B------:R-:W-:Y:S05]  /*07a0*/  @!P1 BRA `(.L_x_3) ;  /* 0x0000000000089947 */ /* 0x000fea0003800000 */
[----:B-12-4-:R-:W-:Y:S01]  /*07b0*/  UCGABAR_ARV ;  /* 0x00000000000079c7 */ /* 0x016fe20008000000 */
[----:B------:R-:W-:Y:S05]  /*07c0*/  BRA `(.L_x_4) ;  /* 0x0000000000047947 */ /* 0x000fea0003800000 */
.L_x_3:
[----:B-12-4-:R-:W-:Y:S01]  /*07d0*/  NOP ;  /* 0x0000000000007918 */ /* 0x016fe20000000000 */
.L_x_4:
[----:B------:R-:W1:Y:S01]  /*07e0*/  LDC R2, c[0x0][0x75c] ;  /* 0x0001d700ff027b82 */ /* 0x000e620000000800 */
[----:B------:R-:W-:Y:S01]  /*07f0*/  IMAD.MOV.U32 R3, RZ, RZ, RZ ;  /* 0x000000ffff037224 */ /* 0x000fe200078e00ff */
[----:B-1----:R-:W-:Y:S01]  /*0800*/  ISETP.NE.AND P3, PT, R2, 0x1, PT ;  /* 0x000000010200780c */ /* 0x002fe20003f65270 */
[----:B------:R-:W-:-:S12]  /*0810*/  IMAD.U32 R2, RZ, RZ, UR8 ;  /* 0x00000008ff027e24 */ /* 0x000fd8000f8e00ff */
[----:B------:R-:W1:Y:S01]  /*0820*/  @P3 LDC R19, c[0x0][0x10] ;  /* 0x00000400ff133b82 */ /* 0x000e620000000800 */
[----:B------:R-:W-:Y:S02]  /*0830*/  @P3 IMAD.MOV.U32 R13, RZ, RZ, RZ ;  /* 0x000000ffff0d3224 */ /* 0x000fe400078e00ff */
[----:B------:R-:W-:-:S05]  /*0840*/  @P3 IMAD.MOV.U32 R21, RZ, RZ, RZ ;  /* 0x000000ffff153224 */ /* 0x000fca00078e00ff */
[----:B------:R-:W2:Y:S01]  /*0850*/  @!P3 LDC R17, c[0x0][0xc] ;  /* 0x00000300ff11bb82 */ /* 0x000ea20000000800 */
[----:B-1----:R-:W-:-:S04]  /*0860*/  @P3 IMAD.WIDE.U32 R18, R19, UR8, R12 ;  /* 0x0000000813123c25 */ /* 0x002fc8000f8e000c */
[----:B--2---:R-:W-:-:S04]  /*0870*/  @!P3 IMAD.WIDE.U32 R16, R12, R17, R2 ;  /* 0x000000110c10b225 */ /* 0x004fc800078e0002 */
[----:B------:R-:W-:Y:S02]  /*0880*/  @P3 IMAD.MOV.U32 R2, RZ, RZ, R18 ;  /* 0x000000ffff023224 */ /* 0x000fe400078e0012 */
[----:B------:R-:W-:Y:S02]  /*0890*/  @P3 IMAD.IADD R3, R19, 0x1, R21 ;  /* 0x0000000113033824 */ /* 0x000fe400078e0215 */
[----:B------:R-:W-:Y:S02]  /*08a0*/  @!P3 IMAD.MOV.U32 R2, RZ, RZ, R16 ;  /* 0x000000ffff02b224 */ /* 0x000fe400078e0010 */
[----:B------:R-:W-:Y:S01]  /*08b0*/  @!P3 IMAD.MOV.U32 R3, RZ, RZ, R17 ;  /* 0x000000ffff03b224 */ /* 0x000fe200078e0011 */
[----:B------:R-:W-:Y:S06]  /*08c0*/  @!P1 BRA `(.L_x_5) ;  /* 0x00000000000c9947 */ /* 0x000fec0003800000 */
[----:B------:R-:W-:Y:S01]  /*08d0*/  UCGABAR_WAIT ;  /* 0x0000000000007dc7 */ /* 0x000fe20008000000 */
[----:B------:R-:W-:Y:S01]  /*08e0*/  CCTL.IVALL ;  /* 0x00000000ff00798f */ /* 0x000fe20002000000 */
[----:B------:R-:W-:Y:S05]  /*08f0*/  BRA `(.L_x_6) ;  /* 0x0000000000047947 */ /* 0x000fea0003800000 */
.L_x_5:
[----:B------:R-:W-:Y:S06]  /*0900*/  BAR.SYNC.DEFER_BLOCKING 0x0 ;  /* 0x0000000000007b1d */ /* 0x000fec0000010000 */
.L_x_6:
[----:B------:R-:W-:Y:S05]  /*0910*/  @!P2 BRA `(.L_x_7) ;  /* 0x000000ac00a0a947 */ /* 0x000fea0003800000 */
[----:B------:R-:W-:-:S13]  /*0920*/  ISETP.GT.U32.AND P0, PT, R10, 0x1, PT ;  /* 0x000000010a00780c */ /* 0x000fda0003f04070 */
[----:B0-----:R-:W-:Y:S05]  /*0930*/  @P0 EXIT ;  /* 0x000000000000094d */ /* 0x001fea0003800000 */
[----:B------:R-:W-:Y:S01]  /*0940*/  ULDC.64 UR4, c[0x0][0x750] ;  /* 0x0001d40000047ab9 */ /* 0x000fe20000000a00 */
[----:B------:R-:W-:Y:S01]  /*0950*/  PRMT R16, RZ, 0x7610, R16 ;  /* 0x00007610ff107816 */ /* 0x000fe20000000010 */
[----:B------:R-:W-:Y:S01]  /*0960*/  IMAD.MOV.U32 R14, RZ, RZ, -0x1 ;  /* 0xffffffffff0e7424 */ /* 0x000fe200078e00ff */
[----:B------:R-:W-:Y:S01]  /*0970*/  ISETP.GE.U32.AND P0, PT, R2, UR4, PT ;  /* 0x0000000402007c0c */ /* 0x000fe2000bf06070 */
[----:B------:R-:W-:Y:S02]  /*0980*/  IMAD.MOV.U32 R10, RZ, RZ, -0x1 ;  /* 0xffffffffff0a7424 */ /* 0x000fe400078e00ff */
[----:B------:R-:W-:Y:S01]  /*0990*/  IMAD.MOV.U32 R9, RZ, RZ, -0x1 ;  /* 0xffffffffff097424 */ /* 0x000fe200078e00ff */
[----:B------:R-:W-:-:S13]  /*09a0*/  ISETP.GE.U32.AND.EX P0, PT, R3, UR5, PT, P0 ;  /* 0x0000000503007c0c */ /* 0x000fda000bf06100 */
[----:B------:R-:W-:Y:S05]  /*09b0*/  @P0 BRA `(.L_x_8) ;  /* 0x0000000400280947 */ /* 0x000fea0003800000 */
[----:B------:R-:W0:Y:S01]  /*09c0*/  LDC.64 R24, c[0x0][0x728] ;  /* 0x0001ca00ff187b82 */ /* 0x000e220000000a00 */
[----:B------:R-:W-:Y:S02]  /*09d0*/  IMAD.MOV.U32 R16, RZ, RZ, R2 ;  /* 0x000000ffff107224 */ /* 0x000fe400078e0002 */
[----:B------:R-:W-:-:S05]  /*09e0*/  IMAD.MOV.U32 R17, RZ, RZ, R3 ;  /* 0x000000ffff117224 */ /* 0x000fca00078e0003 */
[----:B------:R-:W1:Y:S08]  /*09f0*/  LDC R10, c[0x0][0x730] ;  /* 0x0001cc00ff0a7b82 */ /* 0x000e700000000800 */
[----:B------:R-:W2:Y:S01]  /*0a00*/  LDC.64 R26, c[0x0][0x720] ;  /* 0x0001c800ff1a7b82 */ /* 0x000ea20000000a00 */
[----:B0-----:R-:W-:-:S04]  /*0a10*/  ISETP.NE.U32.AND P0, PT, R24, RZ, PT ;  /* 0x000000ff1800720c */ /* 0x001fc80003f05070 */
[----:B------:R-:W-:-:S13]  /*0a20*/  ISETP.NE.AND.EX P0, PT, R25, RZ, PT, P0 ;  /* 0x000000ff1900720c */ /* 0x000fda0003f05300 */
[----:B-12---:R-:W-:Y:S05]  /*0a30*/  @!P0 BRA `(.L_x_9) ;  /* 0x0000000000288947 */ /* 0x006fea0003800000 */
[----:B------:R-:W0:Y:S02]  /*0a40*/  LDC R9, c[0x0][0x734] ;  /* 0x0001cd00ff097b82 */ /* 0x000e240000000800 */
[----:B0-----:R-:W-:-:S05]  /*0a50*/  IADD3 R9, P0, R2, R9, RZ ;  /* 0x0000000902097210 */ /* 0x001fca0007f1e0ff */
[----:B------:R-:W-:-:S04]  /*0a60*/  IMAD.X R23, RZ, RZ, R3, P0 ;  /* 0x000000ffff177224 */ /* 0x000fc800000e0603 */
[----:B------:R-:W-:-:S04]  /*0a70*/  IMAD.WIDE.U32 R16, R23, R24, RZ ;  /* 0x0000001817107225 */ /* 0x000fc800078e00ff */
[----:B------:R-:W-:-:S04]  /*0a80*/  IMAD.WIDE.U32 R18, P0, R9, R25, R16 ;  /* 0x0000001909127225 */ /* 0x000fc80007800010 */
[----:B------:R-:W-:-:S04]  /*0a90*/  IMAD.WIDE.U32 R16, R9, R24, RZ ;  /* 0x0000001809107225 */ /* 0x000fc800078e00ff */
[----:B------:R-:W-:Y:S01]  /*0aa0*/  IMAD.X R21, RZ, RZ, RZ, P0 ;  /* 0x000000ffff157224 */ /* 0x000fe200000e06ff */
[----:B------:R-:W-:Y:S01]  /*0ab0*/  IADD3 RZ, P0, R17, R18, RZ ;  /* 0x0000001211ff7210 */ /* 0x000fe20007f1e0ff */
[----:B------:R-:W-:-:S04]  /*0ac0*/  IMAD.MOV.U32 R20, RZ, RZ, R19 ;  /* 0x000000ffff147224 */ /* 0x000fc800078e0013 */
[----:B------:R-:W-:-:S08]  /*0ad0*/  IMAD.WIDE.U32.X R16, R23, R25, R20, P0 ;  /* 0x0000001917107225 */ /* 0x000fd000000e0414 */
.L_x_9:
[----:B------:R-:W0:Y:S01]  /*0ae0*/  LDC.64 R28, c[0x0][0x740] ;  /* 0x0001d000ff1c7b82 */ /* 0x000e220000000a00 */
[--C-:B------:R-:W-:Y:S01]  /*0af0*/  SHF.R.U64 R30, R16, R10, R17.reuse ;  /* 0x0000000a101e7219 */ /* 0x100fe20000001211 */
[----:B------:R-:W-:Y:S01]  /*0b00*/  IMAD R32, R15, R22, R12 ;  /* 0x000000160f207224 */ /* 0x000fe200078e020c */
[----:B------:R-:W-:Y:S02]  /*0b10*/  SHF.R.U32.HI R9, RZ, R10, R17 ;  /* 0x0000000aff097219 */ /* 0x000fe40000011611 */
[----:B------:R-:W-:-:S03]  /*0b20*/  IADD3 R13, P0, RZ, -R30, RZ ;  /* 0x8000001eff0d7210 */ /* 0x000fc60007f1e0ff */
[----:B------:R-:W1:Y:S02]  /*0b30*/  LDC R14, c[0x0][0x718] ;  /* 0x0001c600ff0e7b82 */ /* 0x000e640000000800 */
[----:B------:R-:W-:Y:S02]  /*0b40*/  IMAD.X R9, RZ, RZ, ~R9, P0 ;  /* 0x000000ffff097224 */ /* 0x000fe400000e0e09 */
[----:B------:R-:W-:-:S04]  /*0b50*/  IMAD.WIDE.U32 R16, R13, R26, R2 ;  /* 0x0000001a0d107225 */ /* 0x000fc800078e0002 */
[----:B------:R-:W2:Y:S01]  /*0b60*/  LDC R20, c[0x0][0x708] ;  /* 0x0001c200ff147b82 */ /* 0x000ea20000000800 */
[----:B------:R-:W-:-:S04]  /*0b70*/  IMAD R10, R9, R26, RZ ;  /* 0x0000001a090a7224 */ /* 0x000fc800078e02ff */
[----:B------:R-:W-:-:S03]  /*0b80*/  IMAD R9, R13, R27, R10 ;  /* 0x0000001b0d097224 */ /* 0x000fc600078e020a */
[----:B------:R-:W3:Y:S01]  /*0b90*/  LDC R21, c[0x0][0x758] ;  /* 0x0001d600ff157b82 */ /* 0x000ee20000000800 */
[----:B------:R-:W-:Y:S01]  /*0ba0*/  IMAD.IADD R9, R17, 0x1, R9 ;  /* 0x0000000111097824 */ /* 0x000fe200078e0209 */
[----:B0-----:R-:W-:-:S04]  /*0bb0*/  ISETP.NE.U32.AND P0, PT, R28, RZ, PT ;  /* 0x000000ff1c00720c */ /* 0x001fc80003f05070 */
[----:B------:R-:W-:Y:S02]  /*0bc0*/  ISETP.NE.AND.EX P0, PT, R29, RZ, PT, P0 ;  /* 0x000000ff1d00720c */ /* 0x000fe40003f05300 */
[----:B------:R-:W0:Y:S01]  /*0bd0*/  LDC R24, c[0x0][0x700] ;  /* 0x0001c000ff187b82 */ /* 0x000e220000000800 */
[-CC-:B-1----:R-:W-:Y:S02]  /*0be0*/  SHF.R.U64 R18, R16, R14.reuse, R9.reuse ;  /* 0x0000000e10127219 */ /* 0x182fe40000001209 */
[----:B------:R-:W-:Y:S01]  /*0bf0*/  SHF.R.U32.HI R9, RZ, R14, R9 ;  /* 0x0000000eff097219 */ /* 0x000fe20000011609 */
[----:B------:R-:W-:-:S04]  /*0c00*/  IMAD.MOV.U32 R14, RZ, RZ, -0x1 ;  /* 0xffffffffff0e7424 */ /* 0x000fc800078e00ff */
[----:B------:R-:W1:Y:S01]  /*0c10*/  LDC R23, c[0x0][0x748] ;  /* 0x0001d200ff177b82 */ /* 0x000e620000000800 */
[-CC-:B--2---:R-:W-:Y:S02]  /*0c20*/  SHF.R.U64 R27, R18, R20.reuse, R9.reuse ;  /* 0x00000014121b7219 */ /* 0x184fe40000001209 */
[----:B------:R-:W-:Y:S01]  /*0c30*/  SHF.R.U32.HI R10, RZ, R20, R9 ;  /* 0x00000014ff0a7219 */ /* 0x000fe20000011609 */
[----:B------:R-:W-:-:S04]  /*0c40*/  IMAD.MOV.U32 R20, RZ, RZ, 0x1 ;  /* 0x00000001ff147424 */ /* 0x000fc800078e00ff */
[----:B------:R-:W2:Y:S01]  /*0c50*/  LDC R25, c[0x0][0x738] ;  /* 0x0001ce00ff197b82 */ /* 0x000ea20000000800 */
[-CC-:B---3--:R-:W-:Y:S02]  /*0c60*/  SHF.R.U64 R22, R27, R21.reuse, R10.reuse ;  /* 0x000000151b167219 */ /* 0x188fe4000000120a */
[-C--:B------:R-:W-:Y:S02]  /*0c70*/  SHF.L.U32 R9, R14, R21.reuse, RZ ;  /* 0x000000150e097219 */ /* 0x080fe400000006ff */
[----:B------:R-:W-:Y:S01]  /*0c80*/  SHF.R.U32.HI R13, RZ, R21, R10 ;  /* 0x00000015ff0d7219 */ /* 0x000fe2000001160a */
[----:B------:R-:W-:Y:S01]  /*0c90*/  IMAD.MOV.U32 R12, RZ, RZ, R22 ;  /* 0x000000ffff0c7224 */ /* 0x000fe200078e0016 */
[----:B------:R-:W-:Y:S01]  /*0ca0*/  LOP3.LUT R10, RZ, R9, RZ, 0x33, !PT ;  /* 0x00000009ff0a7212 */ /* 0x000fe200078e33ff */
[----:B------:R-:W3:Y:S01]  /*0cb0*/  LDC R26, c[0x0][0x710] ;  /* 0x0001c400ff1a7b82 */ /* 0x000ee20000000800 */
[----:B------:R-:W-:Y:S05]  /*0cc0*/  @!P0 BRA `(.L_x_10) ;  /* 0x0000000000288947 */ /* 0x000fea0003800000 */
[----:B------:R-:W4:Y:S02]  /*0cd0*/  LDC R9, c[0x0][0x74c] ;  /* 0x0001d300ff097b82 */ /* 0x000f240000000800 */
[----:B----4-:R-:W-:-:S05]  /*0ce0*/  IADD3 R9, P0, R22, R9, RZ ;  /* 0x0000000916097210 */ /* 0x010fca0007f1e0ff */
        /* <DEDUP_REMOVED lines=8> */
.L_x_10:
[----:B-1----:R-:W-:Y:S01]  /*0d70*/  SHF.R.U64 R12, R12, R23, R13 ;  /* 0x000000170c0c7219 */ /* 0x002fe2000000120d */
[----:B0-----:R-:W-:Y:S01]  /*0d80*/  VIADD R13, R24, 0xffffffff ;  /* 0xffffffff180d7836 */ /* 0x001fe20000000000 */
[----:B------:R-:W-:Y:S01]  /*0d90*/  SHF.L.U32 R9, R20, R21, RZ ;  /* 0x0000001514097219 */ /* 0x000fe200000006ff */
[----:B------:R-:W-:Y:S01]  /*0da0*/  IMAD.MOV.U32 R16, RZ, RZ, 0x1 ;  /* 0x00000001ff107424 */ /* 0x000fe200078e00ff */
[----:B------:R-:W-:Y:S01]  /*0db0*/  LOP3.LUT R10, R27, R10, RZ, 0xc0, !PT ;  /* 0x0000000a1b0a7212 */ /* 0x000fe200078ec0ff */
[----:B------:R-:W-:Y:S01]  /*0dc0*/  IMAD.MOV R14, RZ, RZ, -R12 ;  /* 0x000000ffff0e7224 */ /* 0x000fe200078e0a0c */
[----:B------:R-:W-:Y:S02]  /*0dd0*/  SEL R11, R11, R32, !P3 ;  /* 0x000000200b0b7207 */ /* 0x000fe40005800000 */
[----:B------:R-:W-:Y:S01]  /*0de0*/  LOP3.LUT R13, R18, R13, RZ, 0xc0, !PT ;  /* 0x0000000d120d7212 */ /* 0x000fe200078ec0ff */
[----:B------:R-:W-:Y:S02]  /*0df0*/  IMAD R10, R9, R12, R10 ;  /* 0x0000000c090a7224 */ /* 0x000fe400078e020a */
[----:B--2---:R-:W-:-:S02]  /*0e00*/  IMAD R9, R14, R25, R22 ;  /* 0x000000190e097224 */ /* 0x004fc400078e0216 */
[----:B---3--:R-:W-:Y:S02]  /*0e10*/  IMAD R11, R10, R26, R11 ;  /* 0x0000001a0a0b7224 */ /* 0x008fe400078e020b */
[----:B------:R-:W-:Y:S02]  /*0e20*/  IMAD R14, R9, R24, R13 ;  /* 0x00000018090e7224 */ /* 0x000fe400078e020d */
[----:B------:R-:W-:-:S03]  /*0e30*/  IMAD.MOV.U32 R9, RZ, RZ, R30 ;  /* 0x000000ffff097224 */ /* 0x000fc600078e001e */
[----:B------:R-:W-:Y:S02]  /*0e40*/  SEL R10, R14, R11, !P3 ;  /* 0x0000000b0e0a7207 */ /* 0x000fe40005800000 */
[----:B------:R-:W-:-:S07]  /*0e50*/  SEL R14, R11, R14, !P3 ;  /* 0x0000000e0b0e7207 */ /* 0x000fce0005800000 */
.L_x_8:
[----:B------:R-:W-:-:S08]  /*0e60*/  NOP ;  /* 0x0000000000007918 */ /* 0x000fd00000000000 */
[----:B------:R-:W0:Y:S02]  /*0e70*/  USETMAXREG.TRY_ALLOC.CTAPOOL UP0, 0xe8 ;  /* 0x000000e8000079c8 */ /* 0x000e240008000600 */
[----:B0-----:R-:W-:-:S13]  /*0e80*/  PLOP3.LUT P0, PT, PT, PT, UP0, 0x80, 0x0 ;  /* 0x000000000000781c */ /* 0x001fda0003f0f008 */
[----:B------:R-:W-:Y:S05]  /*0e90*/  @!P0 BRA `(.L_x_8) ;  /* 0xfffffffc00f08947 */ /* 0x000fea000383ffff */
[----:B------:R-:W-:Y:S01]  /*0ea0*/  ULDC.64 UR4, c[0x0][0x698] ;  /* 0x0001a60000047ab9 */ /* 0x000fe20000000a00 */
[----:B------:R-:W-:Y:S01]  /*0eb0*/  ULDC.64 UR14, c[0x0][0x208] ;  /* 0x00008200000e7ab9 */ /* 0x000fe20000000a00 */
[----:B------:R-:W-:-:S04]  /*0ec0*/  ISETP.NE.U32.AND P0, PT, RZ, UR4, PT ;  /* 0x00000004ff007c0c */ /* 0x000fc8000bf05070 */
[----:B------:R-:W-:-:S13]  /*0ed0*/  ISETP.NE.AND.EX P0, PT, RZ, UR5, PT, P0 ;  /* 0x00000005ff007c0c */ /* 0x000fda000bf05300 */
[----:B------:R-:W-:Y:S05]  /*0ee0*/  @!P0 BRA `(.L_x_11) ;  /* 0x00000000001c8947 */ /* 0x000fea0003800000 */
[----:B------:R-:W0:Y:S02]  /*0ef0*/  LDC.64 R12, c[0x0][0x698] ;  /* 0x0001a600ff0c7b82 */ /* 0x000e240000000a00 */
[----:B0-----:R-:W2:Y:S02]  /*0f00*/  LDG.E.64 R12, desc[UR14][R12.64] ;  /* 0x0000000e0c0c7981 */ /* 0x001ea4000c1e1b00 */
[----:B--2---:R-:W-:-:S04]  /*0f10*/  ISETP.NE.U32.AND P0, PT, R12, RZ, PT ;  /* 0x000000ff0c00720c */ /* 0x004fc80003f05070 */
[----:B------:R-:W-:-:S13]  /*0f20*/  ISETP.NE.AND.EX P0, PT, R13, RZ, PT, P0 ;  /* 0x000000ff0d00720c */ /* 0x000fda0003f05300 */
[----:B------:R-:W-:Y:S05]  /*0f30*/  @!P0 BRA `(.L_x_11) ;  /* 0x0000000000088947 */ /* 0x000fea0003800000 */
[----:B------:R0:W5:Y:S01]  /*0f40*/  LD.E R11, desc[UR14][R12.64] ;  /* 0x0000000e0c0b7980 */ /* 0x000162000c101900 */
[----:B------:R-:W-:Y:S05]  /*0f50*/  BRA `(.L_x_12) ;  /* 0x0000000000207947 */ /* 0x000fea0003800000 */
.L_x_11:
[----:B------:R-:W-:Y:S02]  /*0f60*/  ULDC.64 UR4, c[0x0][0x688] ;  /* 0x0001a20000047ab9 */ /* 0x000fe40000000a00 */
[----:B------:R-:W-:-:S04]  /*0f70*/  ISETP.NE.U32.AND P0, PT, RZ, UR4, PT ;  /* 0x00000004ff007c0c */ /* 0x000fc8000bf05070 */
[----:B------:R-:W-:-:S13]  /*0f80*/  ISETP.NE.AND.EX P0, PT, RZ, UR5, PT, P0 ;  /* 0x00000005ff007c0c */ /* 0x000fda000bf05300 */
[----:B------:R-:W-:Y:S05]  /*0f90*/  @!P0 BRA `(.L_x_13) ;  /* 0x00000000000c8947 */ /* 0x000fea0003800000 */
[----:B------:R-:W0:Y:S02]  /*0fa0*/  LDC.64 R12, c[0x0][0x688] ;  /* 0x0001a200ff0c7b82 */ /* 0x000e240000000a00 */
[----:B0-----:R1:W5:Y:S01]  /*0fb0*/  LDG.E R11, desc[UR14][R12.64] ;  /* 0x0000000e0c0b7981 */ /* 0x001362000c1e1900 */
[----:B------:R-:W-:Y:S05]  /*0fc0*/  BRA `(.L_x_12) ;  /* 0x0000000000047947 */ /* 0x000fea0003800000 */
.L_x_13:
[----:B------:R-:W2:Y:S02]  /*0fd0*/  LDC R11, c[0x0][0x680] ;  /* 0x0001a000ff0b7b82 */ /* 0x000ea40000000800 */
.L_x_12:
[----:B------:R-:W-:Y:S02]  /*0fe0*/  ULDC.64 UR4, c[0x0][0x6a0] ;  /* 0x0001a80000047ab9 */ /* 0x000fe40000000a00 */
[----:B------:R-:W-:-:S04]  /*0ff0*/  ISETP.NE.U32.AND P0, PT, RZ, UR4, PT ;  /* 0x00000004ff007c0c */ /* 0x000fc8000bf05070 */
[----:B------:R-:W-:-:S13]  /*1000*/  ISETP.NE.AND.EX P0, PT, RZ, UR5, PT, P0 ;  /* 0x00000005ff007c0c */ /* 0x000fda000bf05300 */
[----:B------:R-:W-:Y:S05]  /*1010*/  @!P0 BRA `(.L_x_14) ;  /* 0x00000000001c8947 */ /* 0x000fea0003800000 */
[----:B01----:R-:W0:Y:S02]  /*1020*/  LDC.64 R12, c[0x0][0x6a0] ;  /* 0x0001a800ff0c7b82 */ /* 0x003e240000000a00 */
[----:B0-----:R-:W3:Y:S02]  /*1030*/  LDG.E.64 R12, desc[UR14][R12.64] ;  /* 0x0000000e0c0c7981 */ /* 0x001ee4000c1e1b00 */
[----:B---3--:R-:W-:-:S04]  /*1040*/  ISETP.NE.U32.AND P0, PT, R12, RZ, PT ;  /* 0x000000ff0c00720c */ /* 0x008fc80003f05070 */
[----:B------:R-:W-:-:S13]  /*1050*/  ISETP.NE.AND.EX P0, PT, R13, RZ, PT, P0 ;  /* 0x000000ff0d00720c */ /* 0x000fda0003f05300 */
[----:B------:R-:W-:Y:S05]  /*1060*/  @!P0 BRA `(.L_x_14) ;  /* 0x0000000000088947 */ /* 0x000fea0003800000 */
[----:B------:R0:W5:Y:S01]  /*1070*/  LD.E R12, desc[UR14][R12.64] ;  /* 0x0000000e0c0c7980 */ /* 0x000162000c101900 */
[----:B------:R-:W-:Y:S05]  /*1080*/  BRA `(.L_x_15) ;  /* 0x0000000000207947 */ /* 0x000fea0003800000 */
.L_x_14:
[----:B------:R-:W-:Y:S02]  /*1090*/  ULDC.64 UR4, c[0x0][0x690] ;  /* 0x0001a40000047ab9 */ /* 0x000fe40000000a00 */
[----:B------:R-:W-:-:S04]  /*10a0*/  ISETP.NE.U32.AND P0, PT, RZ, UR4, PT ;  /* 0x00000004ff007c0c */ /* 0x000fc8000bf05070 */
[----:B------:R-:W-:-:S13]  /*10b0*/  ISETP.NE.AND.EX P0, PT, RZ, UR5, PT, P0 ;  /* 0x00000005ff007c0c */ /* 0x000fda000bf05300 */
[----:B------:R-:W-:Y:S05]  /*10c0*/  @!P0 BRA `(.L_x_16) ;  /* 0x00000000000c8947 */ /* 0x000fea0003800000 */
[----:B01----:R-:W0:Y:S02]  /*10d0*/  LDC.64 R12, c[0x0][0x690] ;  /* 0x0001a400ff0c7b82 */ /* 0x003e240000000a00 */
[----:B0-----:R1:W5:Y:S01]  /*10e0*/  LDG.E R12, desc[UR14][R12.64] ;  /* 0x0000000e0c0c7981 */ /* 0x001362000c1e1900 */
[----:B------:R-:W-:Y:S05]  /*10f0*/  BRA `(.L_x_15) ;  /* 0x0000000000047947 */ /* 0x000fea0003800000 */
.L_x_16:
[----:B01----:R-:W3:Y:S02]  /*1100*/  LDC R12, c[0x0][0x684] ;  /* 0x0001a100ff0c7b82 */ /* 0x003ee40000000800 */
.L_x_15:
[----:B------:R-:W-:-:S13]  /*1110*/  LOP3.LUT P0, RZ, R16, 0xff, RZ, 0xc0, !PT ;  /* 0x000000ff10ff7812 */ /* 0x000fda000780c0ff */
[----:B------:R-:W-:Y:S05]  /*1120*/  @!P0 EXIT ;  /* 0x000000000000894d */ /* 0x000fea0003800000 */
[----:B------:R-:W-:Y:S01]  /*1130*/  ULDC UR4, c[0x0][0x28c] ;  /* 0x0000a30000047ab9 */ /* 0x000fe20000000800 */
[----:B------:R-:W-:Y:S01]  /*1140*/  LOP3.LUT R160, R4, 0x1, RZ, 0xfc, !PT ;  /* 0x0000000104a07812 */ /* 0x000fe200078efcff */
[----:B------:R-:W-:-:S04]  /*1150*/  UIADD3 UR4, UR4, 0x7f, URZ ;  /* 0x0000007f04047890 */ /* 0x000fc8000fffe03f */
[----:B------:R-:W-:-:S04]  /*1160*/  USHF.R.S32.HI UR5, URZ, 0x1f, UR4 ;  /* 0x0000001f3f057899 */ /* 0x000fc80008011404 */
[----:B------:R-:W-:-:S03]  /*1170*/  ULEA.HI UR5, UR5, UR4, URZ, 0x7 ;  /* 0x0000000405057291 */ /* 0x000fc6000f8f383f */
[----:B------:R-:W-:Y:S01]  /*1180*/  UMOV UR4, URZ ;  /* 0x0000003f00047c82 */ /* 0x000fe20008000000 */
[----:B------:R-:W-:-:S03]  /*1190*/  USHF.R.S32.HI UR6, URZ, 0x7, UR5 ;  /* 0x000000073f067899 */ /* 0x000fc60008011405 */
[----:B------:R-:W-:-:S09]  /*11a0*/  UMOV UR5, URZ ;  /* 0x0000003f00057c82 */ /* 0x000fd20008000000 */
.L_x_281:
[----:B01----:R-:W-:Y:S02]  /*11b0*/  LOP3.LUT R13, R0, 0x80, RZ, 0xc0, !PT ;  /* 0x00000080000d7812 */ /* 0x003fe400078ec0ff */
[----:B------:R-:W-:Y:S02]  /*11c0*/  CS2R R150, SRZ ;  /* 0x0000000000967805 */ /* 0x000fe4000001ff00 */
[----:B------:R-:W-:Y:S02]  /*11d0*/  CS2R R24, SRZ ;  /* 0x0000000000187805 */ /* 0x000fe4000001ff00 */
[----:B------:R-:W-:Y:S02]  /*11e0*/  CS2R R26, SRZ ;  /* 0x00000000001a7805 */ /* 0x000fe4000001ff00 */
[----:B------:R-:W-:Y:S02]  /*11f0*/  SHF.R.U32.HI R15, RZ, 0x7, R13 ;  /* 0x00000007ff0f7819 */ /* 0x000fe4000001160d */
[----:B---3--:R-:W-:-:S02]  /*1200*/  CS2R R28, SRZ ;  /* 0x00000000001c7805 */ /* 0x008fc4000001ff00 */
[----:B------:R-:W-:Y:S02]  /*1210*/  VIMNMX R13, RZ, UR6, PT ;  /* 0x00000006ff0d7c48 */ /* 0x000fe4000bfe0100 */
[----:B------:R-:W-:Y:S02]  /*1220*/  CS2R R30, SRZ ;  /* 0x00000000001e7805 */ /* 0x000fe4000001ff00 */
[----:B------:R-:W-:Y:S02]  /*1230*/  CS2R R32, SRZ ;  /* 0x0000000000207805 */ /* 0x000fe4000001ff00 */
[----:B------:R-:W-:Y:S01]  /*1240*/  CS2R R34, SRZ ;  /* 0x0000000000227805 */ /* 0x000fe2000001ff00 */
[----:B------:R-:W0:Y:S01]  /*1250*/  SHFL.IDX PT, R15, R15, RZ, 0x1f ;  /* 0x00001fff0f0f7589 */ /* 0x000e2200000e0000 */
[----:B------:R-:W-:Y:S02]  /*1260*/  IADD3 R13, -R13, UR6, RZ ;  /* 0x000000060d0d7c10 */ /* 0x000fe4000fffe1ff */
[----:B------:R-:W-:-:S02]  /*1270*/  CS2R R36, SRZ ;  /* 0x0000000000247805 */ /* 0x000fc4000001ff00 */
[----:B------:R-:W-:Y:S02]  /*1280*/  CS2R R38, SRZ ;  /* 0x0000000000267805 */ /* 0x000fe4000001ff00 */
[----:B------:R-:W-:Y:S02]  /*1290*/  CS2R R40, SRZ ;  /* 0x0000000000287805 */ /* 0x000fe4000001ff00 */
[----:B------:R-:W-:Y:S02]  /*12a0*/  ISETP.GE.AND P0, PT, R13, 0x1, PT ;  /* 0x000000010d00780c */ /* 0x000fe40003f06270 */
[----:B------:R-:W-:Y:S02]  /*12b0*/  CS2R R42, SRZ ;  /* 0x00000000002a7805 */ /* 0x000fe4000001ff00 */
[----:B------:R-:W-:Y:S02]  /*12c0*/  CS2R R44, SRZ ;  /* 0x00000000002c7805 */ /* 0x000fe4000001ff00 */
[----:B------:R-:W-:-:S02]  /*12d0*/  CS2R R46, SRZ ;  /* 0x00000000002e7805 */ /* 0x000fc4000001ff00 */
[----:B------:R-:W-:Y:S02]  /*12e0*/  CS2R R48, SRZ ;  /* 0x0000000000307805 */ /* 0x000fe4000001ff00 */
[----:B------:R-:W-:Y:S02]  /*12f0*/  CS2R R50, SRZ ;  /* 0x0000000000327805 */ /* 0x000fe4000001ff00 */
[----:B------:R-:W-:Y:S02]  /*1300*/  CS2R R52, SRZ ;  /* 0x0000000000347805 */ /* 0x000fe4000001ff00 */
        /* <DEDUP_REMOVED lines=12> */
[----:B0-----:R-:W-:Y:S02]  /*13d0*/  R2UR UR7, R15 ;  /* 0x000000000f0772ca */ /* 0x001fe400000e0000 */
        /* <DEDUP_REMOVED lines=33> */
[----:B--2---:R-:W-:Y:S02]  /*15f0*/  CS2R R144, SRZ ;  /* 0x0000000000907805 */ /* 0x004fe4000001ff00 */
[----:B------:R-:W-:Y:S02]  /*1600*/  CS2R R146, SRZ ;  /* 0x0000000000927805 */ /* 0x000fe4000001ff00 */
[----:B------:R-:W-:Y:S01]  /*1610*/  CS2R R148, SRZ ;  /* 0x0000000000947805 */ /* 0x000fe2000001ff00 */
[----:B----45:R-:W-:Y:S06]  /*1620*/  @!P0 BRA `(.L_x_17) ;  /* 0x0000000400708947 */ /* 0x030fec0003800000 */
[----:B------:R-:W0:Y:S01]  /*1630*/  S2UR UR10, SR_CgaCtaId ;  /* 0x00000000000a79c3 */ /* 0x000e220000008800 */
[----:B------:R-:W-:Y:S01]  /*1640*/  ULEA.HI UR8, UR7, UR7, URZ, 0x1 ;  /* 0x0000000707087291 */ /* 0x000fe2000f8f083f */
[----:B------:R-:W-:Y:S01]  /*1650*/  IMAD.U32 R20, RZ, RZ, UR4 ;  /* 0x00000004ff147e24 */ /* 0x000fe2000f8e00ff */
[----:B------:R-:W-:Y:S01]  /*1660*/  UMOV UR9, 0x400 ;  /* 0x0000040000097882 */ /* 0x000fe20000000000 */
[----:B------:R-:W-:Y:S01]  /*1670*/  IMAD.U32 R15, RZ, RZ, UR5 ;  /* 0x00000005ff0f7e24 */ /* 0x000fe2000f8e00ff */
[----:B------:R-:W-:Y:S02]  /*1680*/  ULOP3.LUT UR8, UR8, 0x7fffe, URZ, 0xc0, !UPT ;  /* 0x0007fffe08087892 */ /* 0x000fe4000f8ec03f */
[----:B------:R-:W-:Y:S02]  /*1690*/  UPLOP3.LUT UP0, UPT, UPT, UPT, UPT, 0x40, 0x0 ;  /* 0x000000000000789c */ /* 0x000fe40003f0e870 */
[----:B------:R-:W-:Y:S01]  /*16a0*/  UIADD3 UR8, UR7, -UR8, URZ ;  /* 0x8000000807087290 */ /* 0x000fe2000fffe03f */
[----:B------:R-:W-:Y:S01]  /*16b0*/  UMOV UR12, UR5 ;  /* 0x00000005000c7c82 */ /* 0x000fe20008000000 */
[----:B0-----:R-:W-:-:S04]  /*16c0*/  ULEA UR9, UR10, UR9, 0x18 ;  /* 0x000000090a097291 */ /* 0x001fc8000f8ec03f */
[----:B------:R-:W-:-:S04]  /*16d0*/  ULEA UR8, UR8, UR9, 0xd ;  /* 0x0000000908087291 */ /* 0x000fc8000f8e683f */
[----:B------:R-:W-:-:S04]  /*16e0*/  UIADD3 UR8, UR8, 0x100, URZ ;  /* 0x0000010008087890 */ /* 0x000fc8000fffe03f */
[----:B------:R-:W-:-:S04]  /*16f0*/  USHF.R.U32.HI UR8, URZ, 0x4, UR8 ;  /* 0x000000043f087899 */ /* 0x000fc80008011608 */
[----:B------:R-:W-:-:S12]  /*1700*/  ULOP3.LUT UR7, UR8, 0x3fff, URZ, 0xc0, !UPT ;  /* 0x00003fff08077892 */ /* 0x000fd8000f8ec03f */
.L_x_24:
[----:B------:R-:W-:-:S13]  /*1710*/  ISETP.NE.AND P1, PT, R160, 0x3, PT ;  /* 0x00000003a000780c */ /* 0x000fda0003f25270 */
[----:B01----:R-:W-:Y:S05]  /*1720*/  @!P1 BRA `(.L_x_18) ;  /* 0x0000000000049947 */ /* 0x003fea0003800000 */
[----:B------:R-:W-:Y:S01]  /*1730*/  BPT.TRAP 0x1 ;  /* 0x000000040000795c */ /* 0x000fe20000300000 */
.L_x_18:
[----:B------:R-:W0:Y:S01]  /*1740*/  S2UR UR9, SR_CgaCtaId ;  /* 0x00000000000979c3 */ /* 0x000e220000008800 */
[----:B------:R-:W-:Y:S01]  /*1750*/  UMOV UR8, 0x400 ;  /* 0x0000040000087882 */ /* 0x000fe20000000000 */
[----:B------:R-:W-:Y:S01]  /*1760*/  SHF.L.U32 R18, R20, 0x1f, RZ ;  /* 0x0000001f14127819 */ /* 0x000fe200000006ff */
[----:B0-----:R-:W-:-:S04]  /*1770*/  ULEA UR17, UR9, UR8, 0x18 ;  /* 0x0000000809117291 */ /* 0x001fc8000f8ec03f */
[----:B------:R-:W-:-:S09]  /*1780*/  ULEA UR8, UR12, UR17, 0x3 ;  /* 0x000000110c087291 */ /* 0x000fd2000f8e183f */
[----:B------:R0:W1:Y:S01]  /*1790*/  SYNCS.PHASECHK.TRANS64.TRYWAIT P0, [UR8], R18 ;  /* 0x00000012ff0075a7 */ /* 0x0000620008000148 */
[----:B------:R-:W-:Y:S05]  /*17a0*/  @!P1 BRA `(.L_x_19) ;  /* 0x0000000000049947 */ /* 0x000fea0003800000 */
[----:B------:R-:W-:Y:S01]  /*17b0*/  BPT.TRAP 0x1 ;  /* 0x000000040000795c */ /* 0x000fe20000300000 */
.L_x_19:
[C---:B------:R-:W-:Y:S02]  /*17c0*/  IMAD.SHL.U32 R16, R0.reuse, 0x40, RZ ;  /* 0x0000004000107824 */ /* 0x040fe400078e00ff */
[C---:B------:R-:W-:Y:S02]  /*17d0*/  IMAD.SHL.U32 R17, R0.reuse, 0x400, RZ ;  /* 0x0000040000117824 */ /* 0x040fe400078e00ff */
[----:B------:R-:W-:Y:S01]  /*17e0*/  IMAD.SHL.U32 R19, R0, 0x20, RZ ;  /* 0x0000002000137824 */ /* 0x000fe200078e00ff */
[----:B------:R-:W-:-:S04]  /*17f0*/  LOP3.LUT R16, R16, 0x3800, RZ, 0xc0, !PT ;  /* 0x0000380010107812 */ /* 0x000fc800078ec0ff */
[----:B------:R-:W-:Y:S01]  /*1800*/  LOP3.LUT R16, R16, 0x400, R17, 0xf8, !PT ;  /* 0x0000040010107812 */ /* 0x000fe200078ef811 */
[----:B------:R-:W-:-:S03]  /*1810*/  IMAD.U32 R17, RZ, RZ, UR12 ;  /* 0x0000000cff117e24 */ /* 0x000fc6000f8e00ff */
[----:B------:R-:W-:-:S04]  /*1820*/  LOP3.LUT R16, R16, 0x380, R19, 0xf8, !PT ;  /* 0x0000038010107812 */ /* 0x000fc800078ef813 */
[----:B------:R-:W-:-:S05]  /*1830*/  SHF.R.U32.HI R16, RZ, 0x3, R16 ;  /* 0x00000003ff107819 */ /* 0x000fca0000011610 */
[----:B------:R-:W-:Y:S01]  /*1840*/  IMAD R16, R17, 0x800, R16 ;  /* 0x0000080011107824 */ /* 0x000fe200078e0210 */
[----:B-1----:R-:W-:Y:S06]  /*1850*/  @P0 BRA `(.L_x_20) ;  /* 0x0000000000080947 */ /* 0x002fec0003800000 */
[----:B------:R-:W1:Y:S02]  /*1860*/  SYNCS.PHASECHK.TRANS64.TRYWAIT P0, [UR8], R18 ;  /* 0x00000012ff0075a7 */ /* 0x000e640008000148 */
[----:B-1----:R-:W-:Y:S05]  /*1870*/  @!P0 BRA `(.L_x_21) ;  /* 0x000000b4003c8947 */ /* 0x002fea0003800000 */
.L_x_20:
[----:B------:R-:W4:Y:S01]  /*1880*/  LDS.128 R152, [R16+UR17+0x28100] ;  /* 0x0281001110987984 */ /* 0x000f220008000c00 */
[----:B------:R-:W-:Y:S02]  /*1890*/  UIADD3 UR8, UR17, 0x8100, URZ ;  /* 0x0000810011087890 */ /* 0x000fe4000fffe03f */
[----:B------:R-:W-:Y:S02]  /*18a0*/  ULOP3.LUT UR13, UR7, 0x10000, URZ, 0xfc, !UPT ;  /* 0x00010000070d7892 */ /* 0x000fe4000f8efc3f */
[----:B------:R-:W-:Y:S02]  /*18b0*/  USHF.R.U32.HI UR8, URZ, 0x4, UR8 ;  /* 0x000000043f087899 */ /* 0x000fe40008011608 */
[----:B------:R-:W-:Y:S02]  /*18c0*/  ULEA UR13, UR12, UR13, 0xa ;  /* 0x0000000d0c0d7291 */ /* 0x000fe4000f8e503f */
[----:B------:R-:W-:Y:S01]  /*18d0*/  ULOP3.LUT UR8, UR8, 0x3fff, URZ, 0xc0, !UPT ;  /* 0x00003fff08087892 */ /* 0x000fe2000f8ec03f */
[----:B------:R-:W-:Y:S01]  /*18e0*/  UMOV UR9, 0x40000040 ;  /* 0x4000004000097882 */ /* 0x000fe20000000000 */
[----:B------:R-:W-:-:S02]  /*18f0*/  UMOV UR11, 0x40000040 ;  /* 0x40000040000b7882 */ /* 0x000fc40000000000 */
[----:B------:R-:W-:-:S04]  /*1900*/  ULOP3.LUT UR8, UR8, 0x10000, URZ, 0xfc, !UPT ;  /* 0x0001000008087892 */ /* 0x000fc8000f8efc3f */
[----:B------:R-:W-:-:S03]  /*1910*/  ULEA UR16, UR12, UR8, 0xc ;  /* 0x000000080c107291 */ /* 0x000fc6000f8e603f */
[----:B------:R-:W-:-:S04]  /*1920*/  UMOV UR8, UR13 ;  /* 0x0000000d00087c82 */ /* 0x000fc80008000000 */
[----:B------:R-:W-:Y:S01]  /*1930*/  UMOV UR10, UR16 ;  /* 0x00000010000a7c82 */ /* 0x000fe20008000000 */
[----:B----4-:R-:W-:-:S06]  /*1940*/  WARPGROUP.ARRIVE ;  /* 0x00000000000079c5 */ /* 0x010fcc0000000000 */
[----:B------:R-:W-:Y:S01]  /*1950*/  HGMMA.SP.64x256x32.F32 R24, gdesc[UR8], R24, UP0, R152, 0x0 ;  /* 0x0be09800081879f0 */ /* 0x000fe2000bf00a18 */
[----:B------:R-:W-:Y:S02]  /*1960*/  UIADD3 UR8, UR13, 0x2, URZ ;  /* 0x000000020d087890 */ /* 0x000fe4000fffe03f */
[----:B------:R-:W-:Y:S01]  /*1970*/  UIADD3 UR10, UR16, 0x4, URZ ;  /* 0x00000004100a7890 */ /* 0x000fe2000fffe03f */
[----:B------:R-:W-:Y:S01]  /*1980*/  UMOV UR9, 0x40000040 ;  /* 0x4000004000097882 */ /* 0x000fe20000000000 */
[----:B------:R-:W-:-:S15]  /*1990*/  UMOV UR11, 0x40000040 ;  /* 0x40000040000b7882 */ /* 0x000fde0000000000 */
[----:B------:R-:W-:-:S12]  /*19a0*/  NOP ;  /* 0x0000000000007918 */ /* 0x000fd80000000000 */
[----:B------:R-:W-:Y:S01]  /*19b0*/  HGMMA.SP.64x256x32.F32 R24, gdesc[UR8], R24, R153, 0x0 ;  /* 0x0be09900081879f0 */ /* 0x000fe20008700a18 */
        /* <DEDUP_REMOVED lines=11> */
[----:B------:R-:W-:Y:S03]  /*1a70*/  HGMMA.SP.64x256x32.F32 R24, gdesc[UR8], R24, R155, 0x0, gsb0 ;  /* 0x0be09b00081879f0 */ /* 0x000fe60008000a18 */
[----:B------:R-:W-:Y:S02]  /*1a80*/  WARPGROUP.DEPBAR.LE gsb0, 0x0 ;  /* 0x00008000000079c5 */ /* 0x000fe40000010000 */
[----:B------:R-:W-:Y:S05]  /*1a90*/  @!P1 BRA `(.L_x_22) ;  /* 0x0000000000049947 */ /* 0x000fea0003800000 */
[----:B------:R-:W-:Y:S01]  /*1aa0*/  BPT.TRAP 0x1 ;  /* 0x000000040000795c */ /* 0x000fe20000300000 */
.L_x_22:
[----:B------:R-:W-:-:S13]  /*1ab0*/  LOP3.LUT P0, RZ, R6, R5, RZ, 0xc0, !PT ;  /* 0x0000000506ff7212 */ /* 0x000fda000780c0ff */
[----:B------:R-:W-:-:S05]  /*1ac0*/  @P0 LEA R16, R15, UR17, 0x3 ;  /* 0x000000110f100c11 */ /* 0x000fca000f8e18ff */
[----:B------:R-:W-:-:S05]  /*1ad0*/  @P0 VIADD R16, R16, 0x10 ;  /* 0x0000001010100836 */ /* 0x000fca0000000000 */
[----:B------:R-:W-:-:S04]  /*1ae0*/  @P0 PRMT R16, R7, 0x654, R16 ;  /* 0x0000065407100816 */ /* 0x000fc80000000010 */
[----:B------:R4:W-:Y:S01]  /*1af0*/  @P0 SYNCS.ARRIVE.TRANS64.RED.A1T0 RZ, [R16+URZ], RZ ;  /* 0x000000ff10ff09a7 */ /* 0x0009e2000810043f */
[----:B------:R-:W-:-:S13]  /*1b00*/  ISETP.GT.U32.AND P0, PT, R4, 0x1, PT ;  /* 0x000000010400780c */ /* 0x000fda0003f04070 */
[----:B----4-:R-:W-:Y:S05]  /*1b10*/  @P0 BRA `(.L_x_23) ;  /* 0x0000000000040947 */ /* 0x010fea0003800000 */
[----:B------:R-:W-:Y:S01]  /*1b20*/  BPT.TRAP 0x1 ;  /* 0x000000040000795c */ /* 0x000fe20000300000 */
.L_x_23:
[----:B------:R-:W-:Y:S01]  /*1b30*/  UIADD3 UR12, UR12, 0x1, URZ ;  /* 0x000000010c0c7890 */ /* 0x000fe2000fffe03f */
[----:B------:R-:W-:Y:S01]  /*1b40*/  ISETP.GT.AND P1, PT, R13, 0x1, PT ;  /* 0x000000010d00780c */ /* 0x000fe20003f24270 */
[----:B------:R-:W-:Y:S02]  /*1b50*/  VIADD R15, R15, 0x1 ;  /* 0x000000010f0f7836 */ /* 0x000fe40000000000 */
[----:B------:R-:W-:Y:S01]  /*1b60*/  UISETP.NE.AND UP0, UPT, UR12, 0x2, UPT ;  /* 0x000000020c00788c */ /* 0x000fe2000bf05270 */
[----:B------:R-:W-:Y:S02]  /*1b70*/  VIADD R13, R13, 0xffffffff ;  /* 0xffffffff0d0d7836 */ /* 0x000fe40000000000 */
[C---:B------:R-:W-:Y:S01]  /*1b80*/  ISETP.NE.AND P0, PT, R15.reuse, 0x2, PT ;  /* 0x000000020f00780c */ /* 0x040fe20003f05270 */
[----:B------:R-:W-:Y:S02]  /*1b90*/  USEL UR8, URZ, 0x1, UP0 ;  /* 0x000000013f087887 */ /* 0x000fe40008000000 */
[----:B------:R-:W-:Y:S01]  /*1ba0*/  USEL UR12, UR12, URZ, UP0 ;  /* 0x0000003f0c0c7287 */ /* 0x000fe20008000000 */
[----:B------:R-:W-:Y:S01]  /*1bb0*/  SEL R15, R15, RZ, P0 ;  /* 0x000000ff0f0f7207 */ /* 0x000fe20000000000 */
[----:B------:R-:W-:-:S02]  /*1bc0*/  UPLOP3.LUT UP0, UPT, UPT, UPT, UPT, 0x80, 0x0 ;  /* 0x000000000000789c */ /* 0x000fc40003f0f070 */
[----:B------:R-:W-:Y:S01]  /*1bd0*/  LOP3.LUT R20, R20, UR8, RZ, 0x3c, !PT ;  /* 0x0000000814147c12 */ /* 0x000fe2000f8e3cff */
[----:B------:R-:W-:Y:S08]  /*1be0*/  @P1 BRA `(.L_x_24) ;  /* 0xfffffff800c81947 */ /* 0x000ff0000383ffff */
.L_x_17:
[----:B------:R-:W4:Y:S01]  /*1bf0*/  LDC R20, c[0x0][0x288] ;  /* 0x0000a200ff147b82 */ /* 0x000f220000000800 */
[----:B------:R-:W-:Y:S01]  /*1c00*/  LOP3.LUT R13, R0, 0x60, RZ, 0xc0, !PT ;  /* 0x00000060000d7812 */ /* 0x000fe200078ec0ff */
[----:B------:R-:W-:Y:S01]  /*1c10*/  UIADD3 UR5, UR6, UR5, URZ ;  /* 0x0000000506057290 */ /* 0x000fe2000fffe03f */
[----:B------:R-:W-:Y:S01]  /*1c20*/  SHF.R.U32.HI R15, RZ, 0x2, R0 ;  /* 0x00000002ff0f7819 */ /* 0x000fe20000011600 */
[----:B------:R-:W-:Y:S01]  /*1c30*/  IMAD.SHL.U32 R21, R10, 0x100, RZ ;  /* 0x000001000a157824 */ /* 0x000fe200078e00ff */
[----:B------:R-:W-:Y:S01]  /*1c40*/  SHF.R.U32.HI R13, RZ, 0x5, R13 ;  /* 0x00000005ff0d7819 */ /* 0x000fe2000001160d */
[----:B------:R-:W-:Y:S01]  /*1c50*/  USHF.R.U32.HI UR7, URZ, 0x1, UR5 ;  /* 0x000000013f077899 */ /* 0x000fe20008011605 */
[----:B------:R-:W-:Y:S01]  /*1c60*/  LOP3.LUT R16, R15, 0x7, RZ, 0xc0, !PT ;  /* 0x000000070f107812 */ /* 0x000fe200078ec0ff */
[----:B------:R-:W-:Y:S01]  /*1c70*/  ULDC UR10, c[0x0][0x284] ;  /* 0x0000a100000a7ab9 */ /* 0x000fe20000000800 */
[----:B------:R-:W-:Y:S01]  /*1c80*/  SHF.R.S32.HI R22, RZ, 0x1f, R9 ;  /* 0x0000001fff167819 */ /* 0x000fe20000011409 */
[C---:B-1----:R-:W-:Y:S01]  /*1c90*/  IMAD.SHL.U32 R17, R13.reuse, 0x10, RZ ;  /* 0x000000100d117824 */ /* 0x042fe200078e00ff */
[----:B------:R-:W-:Y:S01]  /*1ca0*/  ULOP3.LUT UR7, UR7, 0x1, URZ, 0xc0, !UPT ;  /* 0x0000000107077892 */ /* 0x000fe2000f8ec03f */
[----:B0-----:R-:W-:Y:S01]  /*1cb0*/  IMAD R18, R13, -0x10, -R16 ;  /* 0xfffffff00d127824 */ /* 0x001fe200078e0a10 */
[----:B------:R-:W-:Y:S01]  /*1cc0*/  SHF.R.U32.HI R13, RZ, 0x1, R0 ;  /* 0x00000001ff0d7819 */ /* 0x000fe20000011600 */
[----:B------:R-:W-:Y:S01]  /*1cd0*/  ULDC.64 UR8, c[0x0][0x6d0] ;  /* 0x0001b40000087ab9 */ /* 0x000fe20000000a00 */
[----:B------:R-:W-:Y:S01]  /*1ce0*/  LOP3.LUT R16, R17, 0xfffffff0, R16, 0xe2, !PT ;  /* 0xfffffff011107812 */ /* 0x000fe200078ee210 */
[----:B------:R-:W-:Y:S01]  /*1cf0*/  IMAD.SHL.U32 R17, R14, 0x80, RZ ;  /* 0x000000800e117824 */ /* 0x000fe200078e00ff */
[----:B------:R-:W-:Y:S01]  /*1d00*/  UISETP.GT.U32.AND UP0, UPT, UR5, 0x1, UPT ;  /* 0x000000010500788c */ /* 0x000fe2000bf04070 */
[----:B------:R-:W-:Y:S01]  /*1d10*/  LOP3.LUT R15, R8, 0x1, RZ, 0xc0, !PT ;  /* 0x00000001080f7812 */ /* 0x000fe200078ec0ff */
[----:B------:R-:W-:Y:S01]  /*1d20*/  UISETP.NE.U32.AND UP1, UPT, UR7, 0x1, UPT ;  /* 0x000000010700788c */ /* 0x000fe2000bf25070 */
[----:B------:R-:W-:Y:S01]  /*1d30*/  LOP3.LUT R16, R16, 0x40, R13, 0xf8, !PT ;  /* 0x0000004010107812 */ /* 0x000fe200078ef80d */
[----:B------:R-:W-:Y:S01]  /*1d40*/  IMAD R14, R22, UR8, RZ ;  /* 0x00000008160e7c24 */ /* 0x000fe2000f8e02ff */
[----:B------:R-:W-:Y:S01]  /*1d50*/  UISETP.LT.U32.AND UP0, UPT, UR6, 0x2, UP0 ;  /* 0x000000020600788c */ /* 0x000fe20008701070 */
[----:B------:R-:W-:Y:S01]  /*1d60*/  IMAD R18, R15, -0x40, R18 ;  /* 0xffffffc00f127824 */ /* 0x000fe200078e0212 */
[----:B----4-:R-:W-:Y:S01]  /*1d70*/  ISETP.GE.AND P0, PT, R21, R20, PT ;  /* 0x000000141500720c */ /* 0x010fe20003f06270 */
[----:B------:R-:W-:Y:S01]  /*1d80*/  UISETP.GT.U32.AND UP1, UPT, UR6, 0x1, !UP1 ;  /* 0x000000010600788c */ /* 0x000fe2000cf24070 */
[----:B------:R-:W-:Y:S01]  /*1d90*/  LOP3.LUT R154, R16, R17, RZ, 0xfc, !PT ;  /* 0x00000011109a7212 */ /* 0x000fe200078efcff */
[----:B------:R-:W-:Y:S01]  /*1da0*/  IMAD R19, R9, UR9, R14 ;  /* 0x0000000909137c24 */ /* 0x000fe2000f8e020e */
[----:B------:R-:W-:Y:S01]  /*1db0*/  ISETP.GE.OR P0, PT, R17, UR10, P0 ;  /* 0x0000000a11007c0c */ /* 0x000fe20008706670 */
[----:B------:R-:W-:Y:S01]  /*1dc0*/  USEL UR7, URZ, 0x1, !UP1 ;  /* 0x000000013f077887 */ /* 0x000fe2000c800000 */
[----:B------:R-:W-:Y:S01]  /*1dd0*/  SHF.R.S32.HI R155, RZ, 0x1f, R154 ;  /* 0x0000001fff9b7819 */ /* 0x000fe2000001149a */
[----:B------:R-:W-:Y:S01]  /*1de0*/  ULOP3.LUT UR5, UR5, 0x1, URZ, 0xc0, !UPT ;  /* 0x0000000105057892 */ /* 0x000fe2000f8ec03f */
[----:B------:R-:W-:Y:S01]  /*1df0*/  LOP3.LUT R13, R0, 0x3, RZ, 0xc0, !PT ;  /* 0x00000003000d7812 */ /* 0x000fe200078ec0ff */
[----:B------:R-:W-:-:S02]  /*1e00*/  WARPGROUP.DEPBAR.LE gsb0, 0x0 ;  /* 0x00008000000079c5 */ /* 0x000fc40000010000 */
[----:B------:R-:W-:Y:S01]  /*1e10*/  IMAD.WIDE.U32 R14, R9, UR8, R154 ;  /* 0x00000008090e7c25 */ /* 0x000fe2000f8e009a */
[----:B------:R-:W-:-:S03]  /*1e20*/  USEL UR8, URZ, 0x1, !UP0 ;  /* 0x000000013f087887 */ /* 0x000fc6000c000000 */
[----:B------:R-:W-:Y:S01]  /*1e30*/  IMAD R16, R13, -0x2, R20 ;  /* 0xfffffffe0d107824 */ /* 0x000fe200078e0214 */
[----:B------:R-:W-:Y:S01]  /*1e40*/  ULOP3.LUT UR4, UR7, UR4, UR8, 0x96, !UPT ;  /* 0x0000000407047292 */ /* 0x000fe2000f8e9608 */
[----:B------:R-:W-:Y:S01]  /*1e50*/  IADD3 R13, -R17, UR10, R18 ;  /* 0x0000000a110d7c10 */ /* 0x000fe2000fffe112 */
[----:B------:R-:W-:Y:S02]  /*1e60*/  IMAD.MOV.U32 R18, RZ, RZ, R14 ;  /* 0x000000ffff127224 */ /* 0x000fe400078e000e */
[----:B------:R-:W-:Y:S02]  /*1e70*/  IMAD.IADD R19, R15, 0x1, R19 ;  /* 0x000000010f137824 */ /* 0x000fe400078e0213 */
[----:B------:R-:W-:Y:S01]  /*1e80*/  IMAD.IADD R14, R16, 0x1, -R21 ;  /* 0x00000001100e7824 */ /* 0x000fe200078e0a15 */
[----:B------:R-:W-:Y:S06]  /*1e90*/  @P0 BRA `(.L_x_25) ;  /* 0x0000009000980947 */ /* 0x000fec0003800000 */
[----:B------:R-:W0:Y:S01]  /*1ea0*/  LDC.64 R16, c[0x0][0x6c8] ;  /* 0x0001b200ff107b82 */ /* 0x000e220000000a00 */
[----:B---3-5:R-:W-:Y:S01]  /*1eb0*/  FSETP.NEU.AND P1, PT, R12, RZ, PT ;  /* 0x000000ff0c00720b */ /* 0x028fe20003f2d000 */
[----:B------:R-:W-:Y:S01]  /*1ec0*/  IMAD.WIDE R20, R10, 0x100, RZ ;  /* 0x000001000a147825 */ /* 0x000fe200078e02ff */
[----:B------:R-:W-:Y:S01]  /*1ed0*/  ISETP.GT.AND P0, PT, R14, RZ, PT ;  /* 0x000000ff0e00720c */ /* 0x000fe20003f04270 */
[----:B------:R-:W-:Y:S02]  /*1ee0*/  BSSY B0, `(.L_x_25) ;  /* 0x0000921000007945 */ /* 0x000fe40003800000 */
[----:B------:R-:W-:Y:S01]  /*1ef0*/  IMAD.SHL.U32 R15, R0, 0x2, RZ ;  /* 0x00000002000f7824 */ /* 0x000fe200078e00ff */
[----:B------:R-:W-:-:S04]  /*1f00*/  ISETP.GT.AND P5, PT, R13, RZ, P0 ;  /* 0x000000ff0d00720c */ /* 0x000fc800007a4270 */
[----:B------:R-:W-:Y:S01]  /*1f10*/  LOP3.LUT R163, R20, 0x6, R15, 0xf8, !PT ;  /* 0x0000000614a37812 */ /* 0x000fe200078ef80f */
[----:B0-----:R-:W-:-:S04]  /*1f20*/  IMAD R10, R21, R16, RZ ;  /* 0x00000010150a7224 */ /* 0x001fc800078e02ff */
[----:B------:R-:W-:-:S04]  /*1f30*/  IMAD.WIDE.U32 R156, R163, R16, R18 ;  /* 0x00000010a39c7225 */ /* 0x000fc800078e0012 */
[----:B------:R-:W-:-:S04]  /*1f40*/  IMAD R15, R163, R17, R10 ;  /* 0x00000011a30f7224 */ /* 0x000fc800078e020a */
[----:B------:R-:W-:Y:S01]  /*1f50*/  IMAD.IADD R165, R157, 0x1, R15 ;  /* 0x000000019da57824 */ /* 0x000fe200078e020f */
[----:B------:R-:W-:Y:S06]  /*1f60*/  @!P1 BRA `(.L_x_26) ;  /* 0x00000064005c9947 */ /* 0x000fec0003800000 */
[----:B------:R-:W-:Y:S01]  /*1f70*/  ULDC.64 UR8, c[0x0][0x6b8] ;  /* 0x0001ae0000087ab9 */ /* 0x000fe20000000a00 */
[----:B------:R-:W-:Y:S01]  /*1f80*/  ULDC.64 UR12, c[0x0][0x6b0] ;  /* 0x0001ac00000c7ab9 */ /* 0x000fe20000000a00 */
[----:B------:R-:W-:Y:S01]  /*1f90*/  IMAD R10, R22, UR8, RZ ;  /* 0x00000008160a7c24 */ /* 0x000fe2000f8e02ff */
[----:B------:R-:W-:Y:S01]  /*1fa0*/  ULDC.64 UR16, c[0x0][0x6a8] ;  /* 0x0001aa0000107ab9 */ /* 0x000fe20000000a00 */
[C---:B------:R-:W-:Y:S01]  /*1fb0*/  IMAD.WIDE.U32 R22, R9.reuse, UR8, R154 ;  /* 0x0000000809167c25 */ /* 0x040fe2000f8e009a */
[----:B------:R-:W0:Y:S01]  /*1fc0*/  LDC.64 R152, c[0x0][0x6b0] ;  /* 0x0001ac00ff987b82 */ /* 0x000e220000000a00 */
[----:B------:R-:W-:Y:S02]  /*1fd0*/  ULDC.64 UR10, c[0x0][0x6c0] ;  /* 0x0001b000000a7ab9 */ /* 0x000fe40000000a00 */
[----:B------:R-:W-:Y:S02]  /*1fe0*/  IMAD R161, R9, UR9, R10 ;  /* 0x0000000909a17c24 */ /* 0x000fe4000f8e020a */
[----:B------:R-:W-:-:S02]  /*1ff0*/  IMAD R20, R21, UR12, RZ ;  /* 0x0000000c15147c24 */ /* 0x000fc4000f8e02ff */
[----:B------:R-:W-:Y:S02]  /*2000*/  IMAD.IADD R23, R23, 0x1, R161 ;  /* 0x0000000117177824 */ /* 0x000fe400078e02a1 */
[C---:B------:R-:W-:Y:S02]  /*2010*/  IMAD R159, R163.reuse, UR13, R20 ;  /* 0x0000000da39f7c24 */ /* 0x040fe4000f8e0214 */
[----:B------:R-:W-:-:S04]  /*2020*/  IMAD.WIDE.U32 R18, R163, UR12, R22 ;  /* 0x0000000ca3127c25 */ /* 0x000fc8000f8e0016 */
[----:B------:R-:W-:Y:S01]  /*2030*/  IMAD.IADD R15, R19, 0x1, R159 ;  /* 0x00000001130f7824 */ /* 0x000fe200078e029f */
[----:B------:R-:W-:-:S04]  /*2040*/  LEA R20, P1, R18, UR16, 0x2 ;  /* 0x0000001012147c11 */ /* 0x000fc8000f8210ff */
[----:B------:R-:W-:-:S05]  /*2050*/  LEA.HI.X R21, R18, UR17, R15, 0x2, P1 ;  /* 0x0000001112157c11 */ /* 0x000fca00088f140f */
[----:B------:R-:W3:Y:S01]  /*2060*/  @P5 LDG.E.LTC128B R15, desc[UR14][R20.64] ;  /* 0x0000000e140f5981 */ /* 0x000ee2000c1e1920 */
[C---:B------:R-:W-:Y:S01]  /*2070*/  LEA R18, P1, R156.reuse, UR10, 0x2 ;  /* 0x0000000a9c127c11 */ /* 0x040fe2000f8210ff */
[----:B0-----:R-:W-:Y:S01]  /*2080*/  IMAD.WIDE.U32 R152, R163, UR12, R152 ;  /* 0x0000000ca3987c25 */ /* 0x001fe2000f8e0098 */
[----:B------:R-:W-:Y:S01]  /*2090*/  BSSY B1, `(.L_x_27) ;  /* 0x0000014000017945 */ /* 0x000fe20003800000 */
[----:B------:R-:W-:Y:S02]  /*20a0*/  ISETP.GT.AND P0, PT, R13, 0x8, P0 ;  /* 0x000000080d00780c */ /* 0x000fe40000704270 */
[----:B------:R-:W-:Y:S02]  /*20b0*/  LEA.HI.X R19, R156, UR11, R165, 0x2, P1 ;  /* 0x0000000b9c137c11 */ /* 0x000fe400088f14a5 */
[----:B------:R-:W-:Y:S02]  /*20c0*/  ISETP.GT.AND P1, PT, R14, 0x1, PT ;  /* 0x000000010e00780c */ /* 0x000fe40003f24270 */
[----:B------:R-:W-:-:S02]  /*20d0*/  IADD3 R10, P2, R22, R152, RZ ;  /* 0x00000098160a7210 */ /* 0x000fc40007f5e0ff */
[----:B------:R-:W-:Y:S02]  /*20e0*/  IADD3 R158, P4, R154, R152, RZ ;  /* 0x000000989a9e7210 */ /* 0x000fe40007f9e0ff */
[----:B------:R-:W-:Y:S01]  /*20f0*/  LEA R152, P6, R16, R18, 0x2 ;  /* 0x0000001210987211 */ /* 0x000fe200078c10ff */
[----:B---3--:R-:W-:-:S04]  /*2100*/  FMUL R157, R15, R12 ;  /* 0x0000000c0f9d7220 */ /* 0x008fc80000400000 */
[----:B--2---:R-:W-:Y:S01]  /*2110*/  FFMA R165, R24, R11, R157 ;  /* 0x0000000b18a57223 */ /* 0x004fe2000000009d */
[----:B------:R-:W-:-:S04]  /*2120*/  IMAD.WIDE.U32 R156, R163, UR12, R154 ;  /* 0x0000000ca39c7c25 */ /* 0x000fc8000f8e009a */
[----:B------:R0:W-:Y:S01]  /*2130*/  @P5 STG.E desc[UR14][R18.64], R165 ;  /* 0x000000a512005986 */ /* 0x0001e2000c10190e */
[----:B------:R-:W-:Y:S01]  /*2140*/  ISETP.GT.AND P5, PT, R13, RZ, P1 ;  /* 0x000000ff0d00720c */ /* 0x000fe20000fa4270 */
[C---:B------:R-:W-:Y:S02]  /*2150*/  IMAD.IADD R163, R159.reuse, 0x1, R153 ;  /* 0x000000019fa37824 */ /* 0x040fe400078e0299 */
[----:B------:R-:W-:Y:S02]  /*2160*/  IMAD.IADD R157, R159, 0x1, R157 ;  /* 0x000000019f9d7824 */ /* 0x000fe400078e029d */
[----:B------:R-:W-:Y:S01]  /*2170*/  IMAD.X R23, R163, 0x1, R23, P2 ;  /* 0x00000001a3177824 */ /* 0x000fe200010e0617 */
[----:B------:R-:W-:Y:S01]  /*2180*/  LEA R22, P2, R10, UR16, 0x2 ;  /* 0x000000100a167c11 */ /* 0x000fe2000f8410ff */
[----:B------:R-:W-:-:S03]  /*2190*/  IMAD.WIDE.U32 R156, R9, UR8, R156 ;  /* 0x00000008099c7c25 */ /* 0x000fc6000f8e009c */
[----:B------:R-:W-:-:S03]  /*21a0*/  LEA.HI.X R23, R10, UR17, R23, 0x2, P2 ;  /* 0x000000110a177c11 */ /* 0x000fc600090f1417 */
[----:B0-----:R-:W-:Y:S06]  /*21b0*/  @!P5 BRA `(.L_x_28) ;  /* 0x000000000004d947 */ /* 0x001fec0003800000 */
[----:B------:R0:W5:Y:S02]  /*21c0*/  LDG.E.LTC128B R15, desc[UR14][R22.64] ;  /* 0x0000000e160f7981 */ /* 0x000164000c1e1920 */
.L_x_28:
[----:B------:R-:W-:Y:S05]  /*21d0*/  BSYNC B1 ;  /* 0x0000000000017941 */ /* 0x000fea0003800000 */
.L_x_27:
[----:B-----5:R-:W-:Y:S01]  /*21e0*/  FMUL R10, R15, R12 ;  /* 0x0000000c0f0a7220 */ /* 0x020fe20000400000 */
[----:B------:R-:W-:Y:S01]  /*21f0*/  LEA.HI.X R153, R16, R19, R17, 0x2, P6 ;  /* 0x0000001310997211 */ /* 0x000fe200030f1411 */
[----:B------:R-:W-:Y:S01]  /*2200*/  IMAD.IADD R157, R161, 0x1, R157 ;  /* 0x00000001a19d7824 */ /* 0x000fe200078e029d */
[C---:B------:R-:W-:Y:S01]  /*2210*/  LEA R24, P2, R156.reuse, UR16, 0x2 ;  /* 0x000000109c187c11 */ /* 0x040fe2000f8410ff */
[----:B------:R-:W-:Y:S01]  /*2220*/  FFMA R165, R25, R11, R10 ;  /* 0x0000000b19a57223 */ /* 0x000fe2000000000a */
[----:B------:R-:W-:Y:S01]  /*2230*/  BSSY B1, `(.L_x_29) ;  /* 0x0000006000017945 */ /* 0x000fe20003800000 */
[----:B------:R-:W-:Y:S01]  /*2240*/  IMAD.X R159, R155, 0x1, R163, P4 ;  /* 0x000000019b9f7824 */ /* 0x000fe200020e06a3 */
[----:B------:R-:W-:Y:S02]  /*2250*/  LEA.HI.X R25, R156, UR17, R157, 0x2, P2 ;  /* 0x000000119c197c11 */ /* 0x000fe400090f149d */
[----:B------:R1:W-:Y:S01]  /*2260*/  @P5 STG.E desc[UR14][R152.64], R165 ;  /* 0x000000a598005986 */ /* 0x0003e2000c10190e */
[----:B------:R-:W-:Y:S06]  /*2270*/  @!P0 BRA `(.L_x_30) ;  /* 0x0000000000048947 */ /* 0x000fec0003800000 */
[----:B------:R2:W5:Y:S02]  /*2280*/  LDG.E.LTC128B R15, desc[UR14][R24.64+0x20] ;  /* 0x0000200e180f7981 */ /* 0x000564000c1e1920 */
.L_x_30:
[----:B------:R-:W-:Y:S05]  /*2290*/  BSYNC B1 ;  /* 0x0000000000017941 */ /* 0x000fea0003800000 */
.L_x_29:
[----:B-----5:R-:W-:Y:S01]  /*22a0*/  FMUL R155, R15, R12 ;  /* 0x0000000c0f9b7220 */ /* 0x020fe20000400000 */
[----:B------:R-:W-:Y:S01]  /*22b0*/  ISETP.GT.AND P1, PT, R13, 0x8, P1 ;  /* 0x000000080d00780c */ /* 0x000fe20000f24270 */
[----:B--2---:R-:W-:Y:S01]  /*22c0*/  IMAD.WIDE.U32 R24, R9, UR8, R158 ;  /* 0x0000000809187c25 */ /* 0x004fe2000f8e009e */
[----:B------:R-:W-:-:S03]  /*22d0*/  ISETP.GT.AND P2, PT, R14, 0x8, PT ;  /* 0x000000080e00780c */ /* 0x000fc60003f44270 */
[----:B------:R-:W-:Y:S01]  /*22e0*/  FFMA R157, R26, R11, R155 ;  /* 0x0000000b1a9d7223 */ /* 0x000fe2000000009b */
[----:B------:R-:W-:Y:S01]  /*22f0*/  USHF.L.U64.HI UR10, UR12, 0x5, UR13 ;  /* 0x000000050c0a7899 */ /* 0x000fe2000801020d */
[----:B------:R-:W-:Y:S01]  /*2300*/  IMAD.IADD R9, R161, 0x1, R25 ;  /* 0x00000001a1097824 */ /* 0x000fe200078e0219 */
[C---:B------:R-:W-:Y:S01]  /*2310*/  LEA R154, P5, R24.reuse, UR16, 0x2 ;  /* 0x00000010189a7c11 */ /* 0x040fe2000f8a10ff */
[----:B------:R-:W-:Y:S01]  /*2320*/  USHF.L.U32 UR9, UR12, 0x5, URZ ;  /* 0x000000050c097899 */ /* 0x000fe2000800063f */
[----:B------:R2:W-:Y:S01]  /*2330*/  @P0 STG.E desc[UR14][R18.64+0x20], R157 ;  /* 0x0000209d12000986 */ /* 0x0005e2000c10190e */
[----:B------:R-:W-:Y:S01]  /*2340*/  BSSY B1, `(.L_x_31) ;  /* 0x0000005000017945 */ /* 0x000fe20003800000 */
[----:B------:R-:W-:Y:S02]  /*2350*/  ISETP.GT.AND P4, PT, R13, RZ, P2 ;  /* 0x000000ff0d00720c */ /* 0x000fe40001784270 */
[----:B------:R-:W-:Y:S01]  /*2360*/  LEA.HI.X R155, R24, UR17, R9, 0x2, P5 ;  /* 0x00000011189b7c11 */ /* 0x000fe2000a8f1409 */
[----:B------:R-:W-:Y:S10]  /*2370*/  @!P1 BRA `(.L_x_32) ;  /* 0x0000000000049947 */ /* 0x000ff40003800000 */
[----:B------:R3:W5:Y:S02]  /*2380*/  LDG.E.LTC128B R15, desc[UR14][R154.64+0x20] ;  /* 0x0000200e9a0f7981 */ /* 0x000764000c1e1920 */
.L_x_32:
[----:B------:R-:W-:Y:S05]  /*2390*/  BSYNC B1 ;  /* 0x0000000000017941 */ /* 0x000fea0003800000 */
.L_x_31:
[----:B-----5:R-:W-:Y:S01]  /*23a0*/  FMUL R10, R15, R12 ;  /* 0x0000000c0f0a7220 */ /* 0x020fe20000400000 */
[----:B------:R-:W-:Y:S01]  /*23b0*/  IADD3 R24, P0, R20, UR9, RZ ;  /* 0x0000000914187c10 */ /* 0x000fe2000ff1e0ff */
[----:B------:R-:W-:Y:S02]  /*23c0*/  IMAD.MOV.U32 R159, RZ, RZ, R15 ;  /* 0x000000ffff9f7224 */ /* 0x000fe400078e000f */
[----:B------:R-:W-:Y:S01]  /*23d0*/  FFMA R161, R27, R11, R10 ;  /* 0x0000000b1ba17223 */ /* 0x000fe2000000000a */
[----:B------:R-:W-:Y:S01]  /*23e0*/  @P1 IMAD.MOV.U32 R26, RZ, RZ, R152 ;  /* 0x000000ffff1a1224 */ /* 0x000fe200078e0098 */
[----:B------:R-:W-:Y:S01]  /*23f0*/  IADD3.X R25, R21, UR10, RZ, P0, !PT ;  /* 0x0000000a15197c10 */ /* 0x000fe200087fe4ff */
[----:B------:R-:W-:-:S05]  /*2400*/  @P1 IMAD.MOV.U32 R27, RZ, RZ, R153 ;  /* 0x000000ffff1b1224 */ /* 0x000fca00078e0099 */
[----:B------:R4:W-:Y:S04]  /*2410*/  @P1 STG.E desc[UR14][R26.64+0x20], R161 ;  /* 0x000020a11a001986 */ /* 0x0009e8000c10190e */
[----:B------:R-:W4:Y:S01]  /*2420*/  @P4 LDG.E.LTC128B R159, desc[UR14][R24.64] ;  /* 0x0000000e189f4981 */ /* 0x000f22000c1e1920 */
[C---:B------:R-:W-:Y:S01]  /*2430*/  IMAD.SHL.U32 R9, R16.reuse, 0x20, RZ ;  /* 0x0000002010097824 */ /* 0x040fe200078e00ff */
[----:B------:R-:W-:Y:S01]  /*2440*/  SHF.L.U64.HI R10, R16, 0x5, R17 ;  /* 0x00000005100a7819 */ /* 0x000fe20000010211 */
[----:B------:R-:W-:Y:S01]  /*2450*/  BSSY B1, `(.L_x_33) ;  /* 0x000000c000017945 */ /* 0x000fe20003800000 */
[----:B------:R-:W-:Y:S02]  /*2460*/  ISETP.GT.AND P0, PT, R14, 0x9, PT ;  /* 0x000000090e00780c */ /* 0x000fe40003f04270 */
[----:B---3--:R-:W-:-:S02]  /*2470*/  IADD3 R154, P5, R9, R18, RZ ;  /* 0x00000012099a7210 */ /* 0x008fc40007fbe0ff */
[----:B------:R-:W-:-:S03]  /*2480*/  ISETP.GT.AND P1, PT, R13, RZ, P0 ;  /* 0x000000ff0d00720c */ /* 0x000fc60000724270 */
[----:B------:R-:W-:Y:S01]  /*2490*/  IMAD.X R155, R10, 0x1, R19, P5 ;  /* 0x000000010a9b7824 */ /* 0x000fe200028e0613 */
[----:B------:R-:W-:-:S04]  /*24a0*/  IADD3 R156, P5, R22, UR9, RZ ;  /* 0x00000009169c7c10 */ /* 0x000fc8000ffbe0ff */
[----:B--2---:R-:W-:Y:S01]  /*24b0*/  IADD3.X R157, R23, UR10, RZ, P5, !PT ;  /* 0x0000000a179d7c10 */ /* 0x004fe2000affe4ff */
[----:B----4-:R-:W-:-:S04]  /*24c0*/  FMUL R15, R159, R12 ;  /* 0x0000000c9f0f7220 */ /* 0x010fc80000400000 */
[----:B------:R-:W-:-:S05]  /*24d0*/  FFMA R15, R28, R11, R15 ;  /* 0x0000000b1c0f7223 */ /* 0x000fca000000000f */
[----:B------:R2:W-:Y:S01]  /*24e0*/  @P4 STG.E desc[UR14][R154.64], R15 ;  /* 0x0000000f9a004986 */ /* 0x0005e2000c10190e */
[----:B------:R-:W-:Y:S05]  /*24f0*/  @!P1 BRA `(.L_x_34) ;  /* 0x0000000000049947 */ /* 0x000fea0003800000 */
[----:B------:R3:W5:Y:S02]  /*2500*/  LDG.E.LTC128B R159, desc[UR14][R156.64] ;  /* 0x0000000e9c9f7981 */ /* 0x000764000c1e1920 */
.L_x_34:
[----:B------:R-:W-:Y:S05]  /*2510*/  BSYNC B1 ;  /* 0x0000000000017941 */ /* 0x000fea0003800000 */
.L_x_33:
[----:B------:R-:W-:Y:S01]  /*2520*/  UIADD3 UR7, UP0, UR9, 0x20, URZ ;  /* 0x0000002009077890 */ /* 0x000fe2000ff1e03f */
[----:B------:R-:W-:Y:S01]  /*2530*/  ISETP.GT.AND P2, PT, R13, 0x8, P2 ;  /* 0x000000080d00780c */ /* 0x000fe20001744270 */
[----:B-----5:R-:W-:Y:S01]  /*2540*/  FMUL R16, R159, R12 ;  /* 0x0000000c9f107220 */ /* 0x020fe20000400000 */
[----:B------:R-:W-:Y:S01]  /*2550*/  IADD3 R26, P4, R9, R152, RZ ;  /* 0x00000098091a7210 */ /* 0x000fe20007f9e0ff */
[----:B------:R-:W-:Y:S02]  /*2560*/  UIADD3.X UR8, URZ, UR10, URZ, UP0, !UPT ;  /* 0x0000000a3f087290 */ /* 0x000fe400087fe43f */
[----:B------:R-:W-:Y:S01]  /*2570*/  IADD3 R20, P5, R20, UR7, RZ ;  /* 0x0000000714147c10 */ /* 0x000fe2000ffbe0ff */
[----:B------:R-:W-:Y:S01]  /*2580*/  FFMA R29, R29, R11, R16 ;  /* 0x0000000b1d1d7223 */ /* 0x000fe20000000010 */
[----:B------:R-:W-:Y:S02]  /*2590*/  IMAD.X R27, R10, 0x1, R153, P4 ;  /* 0x000000010a1b7824 */ /* 0x000fe400020e0699 */
[----:B------:R-:W-:-:S03]  /*25a0*/  IADD3.X R21, R21, UR8, RZ, P5, !PT ;  /* 0x0000000815157c10 */ /* 0x000fc6000affe4ff */
[----:B------:R4:W-:Y:S04]  /*25b0*/  @P1 STG.E desc[UR14][R26.64], R29 ;  /* 0x0000001d1a001986 */ /* 0x0009e8000c10190e */
[----:B------:R-:W3:Y:S01]  /*25c0*/  @P2 LDG.E.LTC128B R159, desc[UR14][R20.64] ;  /* 0x0000000e149f2981 */ /* 0x000ee2000c1e1920 */
[----:B------:R-:W-:Y:S01]  /*25d0*/  IADD3 R16, P1, R9, 0x20, RZ ;  /* 0x0000002009107810 */ /* 0x000fe20007f3e0ff */
[----:B------:R-:W-:Y:S01]  /*25e0*/  BSSY B1, `(.L_x_35) ;  /* 0x000000c000017945 */ /* 0x000fe20003800000 */
[----:B------:R-:W-:Y:S02]  /*25f0*/  ISETP.GT.AND P4, PT, R13, 0x8, P0 ;  /* 0x000000080d00780c */ /* 0x000fe40000784270 */
[----:B------:R-:W-:Y:S01]  /*2600*/  IADD3 R18, P5, R16, R18, RZ ;  /* 0x0000001210127210 */ /* 0x000fe20007fbe0ff */
[----:B--2---:R-:W-:Y:S01]  /*2610*/  IMAD.X R15, RZ, RZ, R10, P1 ;  /* 0x000000ffff0f7224 */ /* 0x004fe200008e060a */
[----:B0-----:R-:W-:-:S03]  /*2620*/  IADD3 R22, P0, R22, UR7, RZ ;  /* 0x0000000716167c10 */ /* 0x001fc6000ff1e0ff */
[----:B------:R-:W-:Y:S01]  /*2630*/  IMAD.X R19, R15, 0x1, R19, P5 ;  /* 0x000000010f137824 */ /* 0x000fe200028e0613 */
[----:B------:R-:W-:Y:S01]  /*2640*/  IADD3.X R23, R23, UR8, RZ, P0, !PT ;  /* 0x0000000817177c10 */ /* 0x000fe200087fe4ff */
[----:B---3--:R-:W-:-:S04]  /*2650*/  FMUL R17, R159, R12 ;  /* 0x0000000c9f117220 */ /* 0x008fc80000400000 */
[----:B------:R-:W-:-:S05]  /*2660*/  FFMA R17, R30, R11, R17 ;  /* 0x0000000b1e117223 */ /* 0x000fca0000000011 */
[----:B------:R4:W-:Y:S01]  /*2670*/  @P2 STG.E desc[UR14][R18.64], R17 ;  /* 0x0000001112002986 */ /* 0x0009e2000c10190e */
[----:B------:R-:W-:Y:S05]  /*2680*/  @!P4 BRA `(.L_x_36) ;  /* 0x000000000004c947 */ /* 0x000fea0003800000 */
[----:B------:R0:W5:Y:S02]  /*2690*/  LDG.E.LTC128B R159, desc[UR14][R22.64] ;  /* 0x0000000e169f7981 */ /* 0x000164000c1e1920 */
.L_x_36:
[----:B------:R-:W-:Y:S05]  /*26a0*/  BSYNC B1 ;  /* 0x0000000000017941 */ /* 0x000fea0003800000 */
.L_x_35:
[----:B------:R-:W-:Y:S01]  /*26b0*/  IADD3 R20, P2, R16, R152, RZ ;  /* 0x0000009810147210 */ /* 0x000fe20007f5e0ff */
[----:B----45:R-:W-:Y:S01]  /*26c0*/  FMUL R18, R159, R12 ;  /* 0x0000000c9f127220 */ /* 0x030fe20000400000 */
[C---:B------:R-:W-:Y:S01]  /*26d0*/  ISETP.GT.AND P1, PT, R14.reuse, 0x10, PT ;  /* 0x000000100e00780c */ /* 0x040fe20003f24270 */
[----:B------:R-:W-:Y:S01]  /*26e0*/  BSSY B1, `(.L_x_37) ;  /* 0x000000b000017945 */ /* 0x000fe20003800000 */
[----:B------:R-:W-:Y:S01]  /*26f0*/  ISETP.GT.AND P0, PT, R14, 0x11, PT ;  /* 0x000000110e00780c */ /* 0x000fe20003f04270 */
[----:B------:R-:W-:Y:S01]  /*2700*/  FFMA R31, R31, R11, R18 ;  /* 0x0000000b1f1f7223 */ /* 0x000fe20000000012 */
[----:B------:R-:W-:Y:S01]  /*2710*/  IMAD.X R21, R15, 0x1, R153, P2 ;  /* 0x000000010f157824 */ /* 0x000fe200010e0699 */
[----:B------:R-:W-:Y:S02]  /*2720*/  ISETP.GT.AND P5, PT, R13, RZ, P1 ;  /* 0x000000ff0d00720c */ /* 0x000fe40000fa4270 */
[----:B0-----:R-:W-:Y:S02]  /*2730*/  IADD3 R22, P2, R24, UR9, RZ ;  /* 0x0000000918167c10 */ /* 0x001fe4000ff5e0ff */
[----:B------:R0:W-:Y:S01]  /*2740*/  @P4 STG.E desc[UR14][R20.64], R31 ;  /* 0x0000001f14004986 */ /* 0x0001e2000c10190e */
[----:B------:R-:W-:-:S02]  /*2750*/  IADD3 R18, P6, R154, R9, RZ ;  /* 0x000000099a127210 */ /* 0x000fc40007fde0ff */
[----:B------:R-:W-:-:S06]  /*2760*/  IADD3.X R23, R25, UR10, RZ, P2, !PT ;  /* 0x0000000a19177c10 */ /* 0x000fcc00097fe4ff */
[----:B------:R-:W-:Y:S05]  /*2770*/  @!P5 BRA `(.L_x_38) ;  /* 0x000000000004d947 */ /* 0x000fea0003800000 */
[----:B------:R2:W5:Y:S02]  /*2780*/  LDG.E.LTC128B R159, desc[UR14][R22.64] ;  /* 0x0000000e169f7981 */ /* 0x000564000c1e1920 */
.L_x_38:
[----:B------:R-:W-:Y:S05]  /*2790*/  BSYNC B1 ;  /* 0x0000000000017941 */ /* 0x000fea0003800000 */
.L_x_37:
[----:B-----5:R-:W-:Y:S01]  /*27a0*/  FMUL R17, R159, R12 ;  /* 0x0000000c9f117220 */ /* 0x020fe20000400000 */
[----:B------:R-:W-:Y:S01]  /*27b0*/  IMAD.X R19, R155, 0x1, R10, P6 ;  /* 0x000000019b137824 */ /* 0x000fe200030e060a */
[----:B------:R-:W-:Y:S01]  /*27c0*/  ISETP.GT.AND P2, PT, R13, RZ, P0 ;  /* 0x000000ff0d00720c */ /* 0x000fe20000744270 */
[----:B------:R-:W-:Y:S01]  /*27d0*/  BSSY B1, `(.L_x_39) ;  /* 0x0000008000017945 */ /* 0x000fe20003800000 */
[----:B------:R-:W-:Y:S01]  /*27e0*/  FFMA R17, R32, R11, R17 ;  /* 0x0000000b20117223 */ /* 0x000fe20000000011 */
[----:B------:R-:W-:Y:S02]  /*27f0*/  IADD3 R28, P6, R156, UR9, RZ ;  /* 0x000000099c1c7c10 */ /* 0x000fe4000ffde0ff */
[----:B0-----:R-:W-:Y:S02]  /*2800*/  IADD3 R20, P4, R26, R9, RZ ;  /* 0x000000091a147210 */ /* 0x001fe40007f9e0ff */
[----:B------:R0:W-:Y:S01]  /*2810*/  @P5 STG.E desc[UR14][R18.64], R17 ;  /* 0x0000001112005986 */ /* 0x0001e2000c10190e */
[----:B------:R-:W-:-:S05]  /*2820*/  IADD3.X R29, R157, UR10, RZ, P6, !PT ;  /* 0x0000000a9d1d7c10 */ /* 0x000fca000b7fe4ff */
[----:B------:R-:W-:Y:S05]  /*2830*/  @!P2 BRA `(.L_x_40) ;  /* 0x000000000004a947 */ /* 0x000fea0003800000 */
[----:B------:R3:W5:Y:S02]  /*2840*/  LDG.E.LTC128B R159, desc[UR14][R28.64] ;  /* 0x0000000e1c9f7981 */ /* 0x000764000c1e1920 */
.L_x_40:
[----:B------:R-:W-:Y:S05]  /*2850*/  BSYNC B1 ;  /* 0x0000000000017941 */ /* 0x000fea0003800000 */
.L_x_39:
[----:B-----5:R-:W-:Y:S01]  /*2860*/  FMUL R30, R159, R12 ;  /* 0x0000000c9f1e7220 */ /* 0x020fe20000400000 */
[----:B------:R-:W-:Y:S01]  /*2870*/  IMAD.X R21, R27, 0x1, R10, P4 ;  /* 0x000000011b157824 */ /* 0x000fe200020e060a */
[----:B------:R-:W-:Y:S01]  /*2880*/  ISETP.GT.AND P1, PT, R13, 0x8, P1 ;  /* 0x000000080d00780c */ /* 0x000fe20000f24270 */
[----:B------:R-:W-:Y:S01]  /*2890*/  BSSY B1, `(.L_x_41) ;  /* 0x0000008000017945 */ /* 0x000fe20003800000 */
[----:B------:R-:W-:Y:S01]  /*28a0*/  FFMA R33, R33, R11, R30 ;  /* 0x0000000b21217223 */ /* 0x000fe2000000001e */
[----:B------:R-:W-:Y:S02]  /*28b0*/  IADD3 R24, P4, R24, UR7, RZ ;  /* 0x0000000718187c10 */ /* 0x000fe4000ff9e0ff */
[----:B------:R-:W-:Y:S02]  /*28c0*/  IADD3 R30, P5, R16, R154, RZ ;  /* 0x0000009a101e7210 */ /* 0x000fe40007fbe0ff */
[----:B------:R4:W-:Y:S01]  /*28d0*/  @P2 STG.E desc[UR14][R20.64], R33 ;  /* 0x0000002114002986 */ /* 0x0009e2000c10190e */
[----:B------:R-:W-:-:S05]  /*28e0*/  IADD3.X R25, R25, UR8, RZ, P4, !PT ;  /* 0x0000000819197c10 */ /* 0x000fca000a7fe4ff */
[----:B------:R-:W-:Y:S05]  /*28f0*/  @!P1 BRA `(.L_x_42) ;  /* 0x0000000000049947 */ /* 0x000fea0003800000 */
[----:B------:R0:W5:Y:S02]  /*2900*/  LDG.E.LTC128B R159, desc[UR14][R24.64] ;  /* 0x0000000e189f7981 */ /* 0x000164000c1e1920 */
.L_x_42:
[----:B------:R-:W-:Y:S05]  /*2910*/  BSYNC B1 ;  /* 0x0000000000017941 */ /* 0x000fea0003800000 */
.L_x_41:
[----:B0----5:R-:W-:Y:S01]  /*2920*/  FMUL R17, R159, R12 ;  /* 0x0000000c9f117220 */ /* 0x021fe20000400000 */
[----:B------:R-:W-:Y:S01]  /*2930*/  IMAD.X R31, R15, 0x1, R155, P5 ;  /* 0x000000010f1f7824 */ /* 0x000fe200028e069b */
[----:B------:R-:W-:Y:S01]  /*2940*/  ISETP.GT.AND P2, PT, R13, 0x8, P0 ;  /* 0x000000080d00780c */ /* 0x000fe20000744270 */
[----:B------:R-:W-:Y:S01]  /*2950*/  BSSY B1, `(.L_x_43) ;  /* 0x0000007000017945 */ /* 0x000fe20003800000 */
[----:B------:R-:W-:Y:S01]  /*2960*/  FFMA R17, R34, R11, R17 ;  /* 0x0000000b22117223 */ /* 0x000fe20000000011 */
[----:B------:R-:W-:-:S04]  /*2970*/  IADD3 R24, P0, R156, UR7, RZ ;  /* 0x000000079c187c10 */ /* 0x000fc8000ff1e0ff */
[----:B------:R0:W-:Y:S01]  /*2980*/  @P1 STG.E desc[UR14][R30.64], R17 ;  /* 0x000000111e001986 */ /* 0x0001e2000c10190e */
[----:B------:R-:W-:-:S05]  /*2990*/  IADD3.X R25, R157, UR8, RZ, P0, !PT ;  /* 0x000000089d197c10 */ /* 0x000fca00087fe4ff */
[----:B------:R-:W-:Y:S05]  /*29a0*/  @!P2 BRA `(.L_x_44) ;  /* 0x000000000004a947 */ /* 0x000fea0003800000 */
[----:B------:R0:W5:Y:S02]  /*29b0*/  LDG.E.LTC128B R159, desc[UR14][R24.64] ;  /* 0x0000000e189f7981 */ /* 0x000164000c1e1920 */
.L_x_44:
[----:B------:R-:W-:Y:S05]  /*29c0*/  BSYNC B1 ;  /* 0x0000000000017941 */ /* 0x000fea0003800000 */
.L_x_43:
[----:B------:R-:W-:Y:S01]  /*29d0*/  IADD3 R26, P5, R16, R26, RZ ;  /* 0x0000001a101a7210 */ /* 0x000fe20007fbe0ff */
[----:B0----5:R-:W-:Y:S01]  /*29e0*/  FMUL R24, R159, R12 ;  /* 0x0000000c9f187220 */ /* 0x021fe20000400000 */
[----:B------:R-:W-:Y:S01]  /*29f0*/  ISETP.GT.AND P1, PT, R14, 0x18, PT ;  /* 0x000000180e00780c */ /* 0x000fe20003f24270 */
[----:B------:R-:W-:Y:S01]  /*2a00*/  BSSY B1, `(.L_x_45) ;  /* 0x000000b000017945 */ /* 0x000fe20003800000 */
[----:B------:R-:W-:Y:S01]  /*2a10*/  IADD3 R30, P6, R22, UR9, RZ ;  /* 0x00000009161e7c10 */ /* 0x000fe2000ffde0ff */
[----:B------:R-:W-:Y:S01]  /*2a20*/  FFMA R35, R35, R11, R24 ;  /* 0x0000000b23237223 */ /* 0x000fe20000000018 */
[----:B------:R-:W-:Y:S01]  /*2a30*/  IMAD.X R27, R15, 0x1, R27, P5 ;  /* 0x000000010f1b7824 */ /* 0x000fe200028e061b */
[----:B------:R-:W-:Y:S02]  /*2a40*/  ISETP.GT.AND P4, PT, R13, RZ, P1 ;  /* 0x000000ff0d00720c */ /* 0x000fe40000f84270 */
[----:B------:R-:W-:Y:S02]  /*2a50*/  ISETP.GT.AND P0, PT, R14, 0x19, PT ;  /* 0x000000190e00780c */ /* 0x000fe40003f04270 */
[----:B------:R0:W-:Y:S01]  /*2a60*/  @P2 STG.E desc[UR14][R26.64], R35 ;  /* 0x000000231a002986 */ /* 0x0001e2000c10190e */
[----:B------:R-:W-:-:S02]  /*2a70*/  IADD3 R24, P5, R18, R9, RZ ;  /* 0x0000000912187210 */ /* 0x000fc40007fbe0ff */
[----:B------:R-:W-:-:S06]  /*2a80*/  IADD3.X R31, R23, UR10, RZ, P6, !PT ;  /* 0x0000000a171f7c10 */ /* 0x000fcc000b7fe4ff */
[----:B------:R-:W-:Y:S05]  /*2a90*/  @!P4 BRA `(.L_x_46) ;  /* 0x000000000004c947 */ /* 0x000fea0003800000 */
[----:B------:R0:W5:Y:S02]  /*2aa0*/  LDG.E.LTC128B R159, desc[UR14][R30.64] ;  /* 0x0000000e1e9f7981 */ /* 0x000164000c1e1920 */
.L_x_46:
[----:B------:R-:W-:Y:S05]  /*2ab0*/  BSYNC B1 ;  /* 0x0000000000017941 */ /* 0x000fea0003800000 */
.L_x_45:
        /* <DEDUP_REMOVED lines=8> */
[----:B----4-:R-:W-:-:S05]  /*2b40*/  IADD3.X R33, R29, UR10, RZ, P6, !PT ;  /* 0x0000000a1d217c10 */ /* 0x010fca000b7fe4ff */
[----:B------:R-:W-:Y:S05]  /*2b50*/  @!P2 BRA `(.L_x_48) ;  /* 0x000000000004a947 */ /* 0x000fea0003800000 */
[----:B------:R4:W5:Y:S02]  /*2b60*/  LDG.E.LTC128B R159, desc[UR14][R32.64] ;  /* 0x0000000e209f7981 */ /* 0x000964000c1e1920 */
.L_x_48:
[----:B------:R-:W-:Y:S05]  /*2b70*/  BSYNC B1 ;  /* 0x0000000000017941 */ /* 0x000fea0003800000 */
.L_x_47:
[----:B-----5:R-:W-:Y:S01]  /*2b80*/  FMUL R34, R159, R12 ;  /* 0x0000000c9f227220 */ /* 0x020fe20000400000 */
[----:B------:R-:W-:Y:S01]  /*2b90*/  IMAD.X R27, R21, 0x1, R10, P5 ;  /* 0x00000001151b7824 */ /* 0x000fe200028e060a */
[----:B------:R-:W-:Y:S01]  /*2ba0*/  ISETP.GT.AND P1, PT, R13, 0x8, P1 ;  /* 0x000000080d00780c */ /* 0x000fe20000f24270 */
[----:B------:R-:W-:Y:S01]  /*2bb0*/  BSSY B1, `(.L_x_49) ;  /* 0x0000008000017945 */ /* 0x000fe20003800000 */
[----:B------:R-:W-:Y:S01]  /*2bc0*/  FFMA R37, R37, R11, R34 ;  /* 0x0000000b25257223 */ /* 0x000fe20000000022 */
[----:B--2---:R-:W-:Y:S02]  /*2bd0*/  IADD3 R22, P4, R22, UR7, RZ ;  /* 0x0000000716167c10 */ /* 0x004fe4000ff9e0ff */
[----:B------:R-:W-:Y:S02]  /*2be0*/  IADD3 R34, P5, R18, R16, RZ ;  /* 0x0000001012227210 */ /* 0x000fe40007fbe0ff */
[----:B------:R2:W-:Y:S01]  /*2bf0*/  @P2 STG.E desc[UR14][R26.64], R37 ;  /* 0x000000251a002986 */ /* 0x0005e2000c10190e */
[----:B------:R-:W-:-:S05]  /*2c00*/  IADD3.X R23, R23, UR8, RZ, P4, !PT ;  /* 0x0000000817177c10 */ /* 0x000fca000a7fe4ff */
[----:B------:R-:W-:Y:S05]  /*2c10*/  @!P1 BRA `(.L_x_50) ;  /* 0x0000000000049947 */ /* 0x000fea0003800000 */
[----:B------:R0:W5:Y:S02]  /*2c20*/  LDG.E.LTC128B R159, desc[UR14][R22.64] ;  /* 0x0000000e169f7981 */ /* 0x000164000c1e1920 */
.L_x_50:
[----:B------:R-:W-:Y:S05]  /*2c30*/  BSYNC B1 ;  /* 0x0000000000017941 */ /* 0x000fea0003800000 */
.L_x_49:
        /* <DEDUP_REMOVED lines=10> */
.L_x_52:
[----:B------:R-:W-:Y:S05]  /*2ce0*/  BSYNC B1 ;  /* 0x0000000000017941 */ /* 0x000fea0003800000 */
.L_x_51:
[----:B0-----:R-:W-:Y:S01]  /*2cf0*/  IADD3 R18, P5, R20, R16, RZ ;  /* 0x0000001014127210 */ /* 0x001fe20007fbe0ff */
[----:B-----5:R-:W-:Y:S01]  /*2d00*/  FMUL R22, R159, R12 ;  /* 0x0000000c9f167220 */ /* 0x020fe20000400000 */
        /* <DEDUP_REMOVED lines=12> */
.L_x_54:
[----:B------:R-:W-:Y:S05]  /*2dd0*/  BSYNC B1 ;  /* 0x0000000000017941 */ /* 0x000fea0003800000 */
.L_x_53:
[----:B-----5:R-:W-:Y:S01]  /*2de0*/  FMUL R17, R159, R12 ;  /* 0x0000000c9f117220 */ /* 0x020fe20000400000 */
[----:B------:R-:W-:Y:S01]  /*2df0*/  IMAD.X R23, R25, 0x1, R10, P5 ;  /* 0x0000000119177824 */ /* 0x000fe200028e060a */
[----:B------:R-:W-:Y:S01]  /*2e00*/  ISETP.GT.AND P2, PT, R13, RZ, P0 ;  /* 0x000000ff0d00720c */ /* 0x000fe20000744270 */
[----:B------:R-:W-:Y:S01]  /*2e10*/  BSSY B1, `(.L_x_55) ;  /* 0x0000008000017945 */ /* 0x000fe20003800000 */
[----:B------:R-:W-:Y:S01]  /*2e20*/  FFMA R17, R40, R11, R17 ;  /* 0x0000000b28117223 */ /* 0x000fe20000000011 */
[----:B---3--:R-:W-:Y:S02]  /*2e30*/  IADD3 R28, P6, R32, UR9, RZ ;  /* 0x00000009201c7c10 */ /* 0x008fe4000ffde0ff */
[----:B0-----:R-:W-:Y:S02]  /*2e40*/  IADD3 R18, P5, R26, R9, RZ ;  /* 0x000000091a127210 */ /* 0x001fe40007fbe0ff */
[----:B------:R0:W-:Y:S01]  /*2e50*/  @P4 STG.E desc[UR14][R22.64], R17 ;  /* 0x0000001116004986 */ /* 0x0001e2000c10190e */
[----:B------:R-:W-:-:S05]  /*2e60*/  IADD3.X R29, R33, UR10, RZ, P6, !PT ;  /* 0x0000000a211d7c10 */ /* 0x000fca000b7fe4ff */
[----:B------:R-:W-:Y:S05]  /*2e70*/  @!P2 BRA `(.L_x_56) ;  /* 0x000000000004a947 */ /* 0x000fea0003800000 */
[----:B------:R3:W5:Y:S02]  /*2e80*/  LDG.E.LTC128B R159, desc[UR14][R28.64] ;  /* 0x0000000e1c9f7981 */ /* 0x000764000c1e1920 */
.L_x_56:
[----:B------:R-:W-:Y:S05]  /*2e90*/  BSYNC B1 ;  /* 0x0000000000017941 */ /* 0x000fea0003800000 */
.L_x_55:
        /* <DEDUP_REMOVED lines=11> */
.L_x_58:
[----:B------:R-:W-:Y:S05]  /*2f50*/  BSYNC B1 ;  /* 0x0000000000017941 */ /* 0x000fea0003800000 */
.L_x_57:
        /* <DEDUP_REMOVED lines=10> */
.L_x_60:
[----:B------:R-:W-:Y:S05]  /*3000*/  BSYNC B1 ;  /* 0x0000000000017941 */ /* 0x000fea0003800000 */
.L_x_59:
[----:B0-----:R-:W-:Y:S01]  /*3010*/  IADD3 R24, P5, R26, R16, RZ ;  /* 0x000000101a187210 */ /* 0x001fe20007fbe0ff */
[----:B-----5:R-:W-:Y:S01]  /*3020*/  FMUL R30, R159, R12 ;  /* 0x0000000c9f1e7220 */ /* 0x020fe20000400000 */
[----:B------:R-:W-:Y:S01]  /*3030*/  ISETP.GT.AND P1, PT, R14, 0x28, PT ;  /* 0x000000280e00780c */ /* 0x000fe20003f24270 */
[----:B------:R-:W-:Y:S01]  /*3040*/  BSSY B1, `(.L_x_61) ;  /* 0x000000b000017945 */ /* 0x000fe20003800000 */
[----:B--2---:R-:W-:Y:S01]  /*3050*/  IADD3 R26, P6, R20, UR9, RZ ;  /* 0x00000009141a7c10 */ /* 0x004fe2000ffde0ff */
        /* <DEDUP_REMOVED lines=9> */
.L_x_62:
[----:B------:R-:W-:Y:S05]  /*30f0*/  BSYNC B1 ;  /* 0x0000000000017941 */ /* 0x000fea0003800000 */
.L_x_61:
[----:B-----5:R-:W-:Y:S01]  /*3100*/  FMUL R17, R159, R12 ;  /* 0x0000000c9f117220 */ /* 0x020fe20000400000 */
[----:B------:R-:W-:Y:S01]  /*3110*/  IMAD.X R31, R23, 0x1, R10, P5 ;  /* 0x00000001171f7824 */ /* 0x000fe200028e060a */
[----:B------:R-:W-:Y:S01]  /*3120*/  ISETP.GT.AND P2, PT, R13, RZ, P0 ;  /* 0x000000ff0d00720c */ /* 0x000fe20000744270 */
[----:B------:R-:W-:Y:S01]  /*3130*/  BSSY B1, `(.L_x_63) ;  /* 0x0000008000017945 */ /* 0x000fe20003800000 */
[----:B------:R-:W-:Y:S01]  /*3140*/  FFMA R17, R44, R11, R17 ;  /* 0x0000000b2c117223 */ /* 0x000fe20000000011 */
[----:B0-----:R-:W-:Y:S02]  /*3150*/  IADD3 R24, P6, R28, UR9, RZ ;  /* 0x000000091c187c10 */ /* 0x001fe4000ffde0ff */
[----:B----4-:R-:W-:Y:S02]  /*3160*/  IADD3 R32, P5, R18, R9, RZ ;  /* 0x0000000912207210 */ /* 0x010fe40007fbe0ff */
[----:B------:R0:W-:Y:S01]  /*3170*/  @P4 STG.E desc[UR14][R30.64], R17 ;  /* 0x000000111e004986 */ /* 0x0001e2000c10190e */
[----:B------:R-:W-:-:S05]  /*3180*/  IADD3.X R25, R29, UR10, RZ, P6, !PT ;  /* 0x0000000a1d197c10 */ /* 0x000fca000b7fe4ff */
[----:B------:R-:W-:Y:S05]  /*3190*/  @!P2 BRA `(.L_x_64) ;  /* 0x000000000004a947 */ /* 0x000fea0003800000 */
[----:B------:R4:W5:Y:S02]  /*31a0*/  LDG.E.LTC128B R159, desc[UR14][R24.64] ;  /* 0x0000000e189f7981 */ /* 0x000964000c1e1920 */
.L_x_64:
[----:B------:R-:W-:Y:S05]  /*31b0*/  BSYNC B1 ;  /* 0x0000000000017941 */ /* 0x000fea0003800000 */
.L_x_63:
        /* <DEDUP_REMOVED lines=11> */
.L_x_66:
[----:B------:R-:W-:Y:S05]  /*3270*/  BSYNC B1 ;  /* 0x0000000000017941 */ /* 0x000fea0003800000 */
.L_x_65:
        /* <DEDUP_REMOVED lines=10> */
.L_x_68:
[----:B------:R-:W-:Y:S05]  /*3320*/  BSYNC B1 ;  /* 0x0000000000017941 */ /* 0x000fea0003800000 */
.L_x_67:
[----:B------:R-:W-:Y:S01]  /*3330*/  IADD3 R18, P5, R18, R16, RZ ;  /* 0x0000001012127210 */ /* 0x000fe20007fbe0ff */
[----:B0----5:R-:W-:Y:S01]  /*3340*/  FMUL R20, R159, R12 ;  /* 0x0000000c9f147220 */ /* 0x021fe20000400000 */
[C---:B------:R-:W-:Y:S01]  /*3350*/  ISETP.GT.AND P1, PT, R14.reuse, 0x30, PT ;  /* 0x000000300e00780c */ /* 0x040fe20003f24270 */
[----:B------:R-:W-:Y:S01]  /*3360*/  BSSY B1, `(.L_x_69) ;  /* 0x000000b000017945 */ /* 0x000fe20003800000 */
[----:B------:R-:W-:Y:S01]  /*3370*/  ISETP.GT.AND P0, PT, R14, 0x31, PT ;  /* 0x000000310e00780c */ /* 0x000fe20003f04270 */
[----:B------:R-:W-:Y:S01]  /*3380*/  FFMA R47, R47, R11, R20 ;  /* 0x0000000b2f2f7223 */ /* 0x000fe20000000014 */
[----:B------:R-:W-:Y:S01]  /*3390*/  IMAD.X R19, R19, 0x1, R15, P5 ;  /* 0x0000000113137824 */ /* 0x000fe200028e060f */
[----:B------:R-:W-:Y:S02]  /*33a0*/  ISETP.GT.AND P4, PT, R13, RZ, P1 ;  /* 0x000000ff0d00720c */ /* 0x000fe40000f84270 */
[----:B------:R-:W-:Y:S02]  /*33b0*/  IADD3 R20, P6, R26, UR9, RZ ;  /* 0x000000091a147c10 */ /* 0x000fe4000ffde0ff */
[----:B------:R0:W-:Y:S01]  /*33c0*/  @P2 STG.E desc[UR14][R18.64], R47 ;  /* 0x0000002f12002986 */ /* 0x0001e2000c10190e */
[----:B------:R-:W-:-:S02]  /*33d0*/  IADD3 R22, P5, R30, R9, RZ ;  /* 0x000000091e167210 */ /* 0x000fc40007fbe0ff */
[----:B------:R-:W-:-:S06]  /*33e0*/  IADD3.X R21, R27, UR10, RZ, P6, !PT ;  /* 0x0000000a1b157c10 */ /* 0x000fcc000b7fe4ff */
[----:B------:R-:W-:Y:S05]  /*33f0*/  @!P4 BRA `(.L_x_70) ;  /* 0x000000000004c947 */ /* 0x000fea0003800000 */
[----:B------:R0:W5:Y:S02]  /*3400*/  LDG.E.LTC128B R159, desc[UR14][R20.64] ;  /* 0x0000000e149f7981 */ /* 0x000164000c1e1920 */
.L_x_70:
[----:B------:R-:W-:Y:S05]  /*3410*/  BSYNC B1 ;  /* 0x0000000000017941 */ /* 0x000fea0003800000 */
.L_x_69:
[----:B-----5:R-:W-:Y:S01]  /*3420*/  FMUL R17, R159, R12 ;  /* 0x0000000c9f117220 */ /* 0x020fe20000400000 */
[----:B------:R-:W-:Y:S01]  /*3430*/  IMAD.X R23, R31, 0x1, R10, P5 ;  /* 0x000000011f177824 */ /* 0x000fe200028e060a */
[----:B------:R-:W-:Y:S01]  /*3440*/  ISETP.GT.AND P2, PT, R13, RZ, P0 ;  /* 0x000000ff0d00720c */ /* 0x000fe20000744270 */
[----:B------:R-:W-:Y:S01]  /*3450*/  BSSY B1, `(.L_x_71) ;  /* 0x0000008000017945 */ /* 0x000fe20003800000 */
[----:B------:R-:W-:Y:S01]  /*3460*/  FFMA R17, R48, R11, R17 ;  /* 0x0000000b30117223 */ /* 0x000fe20000000011 */
[----:B0-----:R-:W-:Y:S02]  /*3470*/  IADD3 R18, P6, R24, UR9, RZ ;  /* 0x0000000918127c10 */ /* 0x001fe4000ffde0ff */
[----:B---3--:R-:W-:Y:S02]  /*3480*/  IADD3 R28, P5, R32, R9, RZ ;  /* 0x00000009201c7210 */ /* 0x008fe40007fbe0ff */
[----:B------:R0:W-:Y:S01]  /*3490*/  @P4 STG.E desc[UR14][R22.64], R17 ;  /* 0x0000001116004986 */ /* 0x0001e2000c10190e */
[----:B------:R-:W-:-:S05]  /*34a0*/  IADD3.X R19, R25, UR10, RZ, P6, !PT ;  /* 0x0000000a19137c10 */ /* 0x000fca000b7fe4ff */
[----:B------:R-:W-:Y:S05]  /*34b0*/  @!P2 BRA `(.L_x_72) ;  /* 0x000000000004a947 */ /* 0x000fea0003800000 */
[----:B------:R3:W5:Y:S02]  /*34c0*/  LDG.E.LTC128B R159, desc[UR14][R18.64] ;  /* 0x0000000e129f7981 */ /* 0x000764000c1e1920 */
.L_x_72:
[----:B------:R-:W-:Y:S05]  /*34d0*/  BSYNC B1 ;  /* 0x0000000000017941 */ /* 0x000fea0003800000 */
.L_x_71:
        /* <DEDUP_REMOVED lines=11> */
.L_x_74:
[----:B------:R-:W-:Y:S05]  /*3590*/  BSYNC B1 ;  /* 0x0000000000017941 */ /* 0x000fea0003800000 */
.L_x_73:
[----:B0----5:R-:W-:Y:S01]  /*35a0*/  FMUL R17, R159, R12 ;  /* 0x0000000c9f117220 */ /* 0x021fe20000400000 */
[----:B------:R-:W-:Y:S01]  /*35b0*/  IMAD.X R35, R31, 0x1, R15, P5 ;  /* 0x000000011f237824 */ /* 0x000fe200028e060f */
[----:B------:R-:W-:Y:S01]  /*35c0*/  ISETP.GT.AND P2, PT, R13, 0x8, P0 ;  /* 0x000000080d00780c */ /* 0x000fe20000744270 */
[----:B------:R-:W-:Y:S01]  /*35d0*/  BSSY B1, `(.L_x_75) ;  /* 0x0000007000017945 */ /* 0x000fe20003800000 */
[----:B------:R-:W-:Y:S01]  /*35e0*/  FFMA R17, R50, R11, R17 ;  /* 0x0000000b32117223 */ /* 0x000fe20000000011 */
[----:B----4-:R-:W-:-:S04]  /*35f0*/  IADD3 R24, P0, R24, UR7, RZ ;  /* 0x0000000718187c10 */ /* 0x010fc8000ff1e0ff */
[----:B------:R0:W-:Y:S01]  /*3600*/  @P1 STG.E desc[UR14][R34.64], R17 ;  /* 0x0000001122001986 */ /* 0x0001e2000c10190e */
[----:B------:R-:W-:-:S05]  /*3610*/  IADD3.X R25, R25, UR8, RZ, P0, !PT ;  /* 0x0000000819197c10 */ /* 0x000fca00087fe4ff */
[----:B------:R-:W-:Y:S05]  /*3620*/  @!P2 BRA `(.L_x_76) ;  /* 0x000000000004a947 */ /* 0x000fea0003800000 */
[----:B------:R4:W5:Y:S02]  /*3630*/  LDG.E.LTC128B R159, desc[UR14][R24.64] ;  /* 0x0000000e189f7981 */ /* 0x000964000c1e1920 */
.L_x_76:
[----:B------:R-:W-:Y:S05]  /*3640*/  BSYNC B1 ;  /* 0x0000000000017941 */ /* 0x000fea0003800000 */
.L_x_75:
[----:B----4-:R-:W-:Y:S01]  /*3650*/  IADD3 R24, P5, R32, R16, RZ ;  /* 0x0000001020187210 */ /* 0x010fe20007fbe0ff */
[----:B-----5:R-:W-:Y:S01]  /*3660*/  FMUL R26, R159, R12 ;  /* 0x0000000c9f1a7220 */ /* 0x020fe20000400000 */
        /* <DEDUP_REMOVED lines=12> */
.L_x_78:
[----:B------:R-:W-:Y:S05]  /*3730*/  BSYNC B1 ;  /* 0x0000000000017941 */ /* 0x000fea0003800000 */
.L_x_77:
[----:B0----5:R-:W-:Y:S01]  /*3740*/  FMUL R17, R159, R12 ;  /* 0x0000000c9f117220 */ /* 0x021fe20000400000 */
[----:B------:R-:W-:Y:S01]  /*3750*/  IMAD.X R31, R23, 0x1, R10, P5 ;  /* 0x00000001171f7824 */ /* 0x000fe200028e060a */
[----:B------:R-:W-:Y:S01]  /*3760*/  ISETP.GT.AND P2, PT, R13, RZ, P0 ;  /* 0x000000ff0d00720c */ /* 0x000fe20000744270 */
[----:B------:R-:W-:Y:S01]  /*3770*/  BSSY B1, `(.L_x_79) ;  /* 0x0000008000017945 */ /* 0x000fe20003800000 */
[----:B------:R-:W-:Y:S01]  /*3780*/  FFMA R17, R52, R11, R17 ;  /* 0x0000000b34117223 */ /* 0x000fe20000000011 */
[----:B----4-:R-:W-:Y:S02]  /*3790*/  IADD3 R24, P6, R18, UR9, RZ ;  /* 0x0000000912187c10 */ /* 0x010fe4000ffde0ff */
[----:B------:R-:W-:Y:S02]  /*37a0*/  IADD3 R32, P5, R28, R9, RZ ;  /* 0x000000091c207210 */ /* 0x000fe40007fbe0ff */
[----:B------:R0:W-:Y:S01]  /*37b0*/  @P4 STG.E desc[UR14][R30.64], R17 ;  /* 0x000000111e004986 */ /* 0x0001e2000c10190e */
[----:B------:R-:W-:-:S05]  /*37c0*/  IADD3.X R25, R19, UR10, RZ, P6, !PT ;  /* 0x0000000a13197c10 */ /* 0x000fca000b7fe4ff */
[----:B------:R-:W-:Y:S05]  /*37d0*/  @!P2 BRA `(.L_x_80) ;  /* 0x000000000004a947 */ /* 0x000fea0003800000 */
[----:B------:R4:W5:Y:S02]  /*37e0*/  LDG.E.LTC128B R159, desc[UR14][R24.64] ;  /* 0x0000000e189f7981 */ /* 0x000964000c1e1920 */
.L_x_80:
[----:B------:R-:W-:Y:S05]  /*37f0*/  BSYNC B1 ;  /* 0x0000000000017941 */ /* 0x000fea0003800000 */
.L_x_79:
        /* <DEDUP_REMOVED lines=11> */
.L_x_82:
[----:B------:R-:W-:Y:S05]  /*38b0*/  BSYNC B1 ;  /* 0x0000000000017941 */ /* 0x000fea0003800000 */
.L_x_81:
[----:B0----5:R-:W-:Y:S01]  /*38c0*/  FMUL R17, R159, R12 ;  /* 0x0000000c9f117220 */ /* 0x021fe20000400000 */
[----:B------:R-:W-:Y:S01]  /*38d0*/  IMAD.X R35, R23, 0x1, R15, P5 ;  /* 0x0000000117237824 */ /* 0x000fe200028e060f */
[----:B------:R-:W-:Y:S01]  /*38e0*/  ISETP.GT.AND P2, PT, R13, 0x8, P0 ;  /* 0x000000080d00780c */ /* 0x000fe20000744270 */
[----:B------:R-:W-:Y:S01]  /*38f0*/  BSSY B1, `(.L_x_83) ;  /* 0x0000007000017945 */ /* 0x000fe20003800000 */
[----:B------:R-:W-:Y:S01]  /*3900*/  FFMA R17, R54, R11, R17 ;  /* 0x0000000b36117223 */ /* 0x000fe20000000011 */
[----:B---3--:R-:W-:-:S04]  /*3910*/  IADD3 R18, P0, R18, UR7, RZ ;  /* 0x0000000712127c10 */ /* 0x008fc8000ff1e0ff */
[----:B------:R0:W-:Y:S01]  /*3920*/  @P1 STG.E desc[UR14][R34.64], R17 ;  /* 0x0000001122001986 */ /* 0x0001e2000c10190e */
[----:B------:R-:W-:-:S05]  /*3930*/  IADD3.X R19, R19, UR8, RZ, P0, !PT ;  /* 0x0000000813137c10 */ /* 0x000fca00087fe4ff */
[----:B------:R-:W-:Y:S05]  /*3940*/  @!P2 BRA `(.L_x_84) ;  /* 0x000000000004a947 */ /* 0x000fea0003800000 */
[----:B------:R3:W5:Y:S02]  /*3950*/  LDG.E.LTC128B R159, desc[UR14][R18.64] ;  /* 0x0000000e129f7981 */ /* 0x000764000c1e1920 */
.L_x_84:
[----:B------:R-:W-:Y:S05]  /*3960*/  BSYNC B1 ;  /* 0x0000000000017941 */ /* 0x000fea0003800000 */
.L_x_83:
[----:B---3--:R-:W-:Y:S01]  /*3970*/  IADD3 R18, P5, R28, R16, RZ ;  /* 0x000000101c127210 */ /* 0x008fe20007fbe0ff */
        /* <DEDUP_REMOVED lines=13> */
.L_x_86:
[----:B------:R-:W-:Y:S05]  /*3a50*/  BSYNC B1 ;  /* 0x0000000000017941 */ /* 0x000fea0003800000 */
.L_x_85:
[----:B0----5:R-:W-:Y:S01]  /*3a60*/  FMUL R17, R159, R12 ;  /* 0x0000000c9f117220 */ /* 0x021fe20000400000 */
[----:B------:R-:W-:Y:S01]  /*3a70*/  IMAD.X R23, R31, 0x1, R10, P5 ;  /* 0x000000011f177824 */ /* 0x000fe200028e060a */
[----:B------:R-:W-:Y:S01]  /*3a80*/  ISETP.GT.AND P2, PT, R13, RZ, P0 ;  /* 0x000000ff0d00720c */ /* 0x000fe20000744270 */
[----:B------:R-:W-:Y:S01]  /*3a90*/  BSSY B1, `(.L_x_87) ;  /* 0x0000008000017945 */ /* 0x000fe20003800000 */
[----:B------:R-:W-:Y:S01]  /*3aa0*/  FFMA R17, R56, R11, R17 ;  /* 0x0000000b38117223 */ /* 0x000fe20000000011 */
[----:B---3--:R-:W-:Y:S02]  /*3ab0*/  IADD3 R18, P6, R24, UR9, RZ ;  /* 0x0000000918127c10 */ /* 0x008fe4000ffde0ff */
[----:B--2---:R-:W-:Y:S02]  /*3ac0*/  IADD3 R28, P5, R32, R9, RZ ;  /* 0x00000009201c7210 */ /* 0x004fe40007fbe0ff */
[----:B------:R0:W-:Y:S01]  /*3ad0*/  @P4 STG.E desc[UR14][R22.64], R17 ;  /* 0x0000001116004986 */ /* 0x0001e2000c10190e */
[----:B------:R-:W-:-:S05]  /*3ae0*/  IADD3.X R19, R25, UR10, RZ, P6, !PT ;  /* 0x0000000a19137c10 */ /* 0x000fca000b7fe4ff */
[----:B------:R-:W-:Y:S05]  /*3af0*/  @!P2 BRA `(.L_x_88) ;  /* 0x000000000004a947 */ /* 0x000fea0003800000 */
[----:B------:R2:W5:Y:S02]  /*3b00*/  LDG.E.LTC128B R159, desc[UR14][R18.64] ;  /* 0x0000000e129f7981 */ /* 0x000564000c1e1920 */
.L_x_88:
[----:B------:R-:W-:Y:S05]  /*3b10*/  BSYNC B1 ;  /* 0x0000000000017941 */ /* 0x000fea0003800000 */
.L_x_87:
        /* <DEDUP_REMOVED lines=11> */
.L_x_90:
[----:B------:R-:W-:Y:S05]  /*3bd0*/  BSYNC B1 ;  /* 0x0000000000017941 */ /* 0x000fea0003800000 */
.L_x_89:
        /* <DEDUP_REMOVED lines=10> */
.L_x_92:
[----:B------:R-:W-:Y:S05]  /*3c80*/  BSYNC B1 ;  /* 0x0000000000017941 */ /* 0x000fea0003800000 */
.L_x_91:
        /* <DEDUP_REMOVED lines=14> */
.L_x_94:
[----:B------:R-:W-:Y:S05]  /*3d70*/  BSYNC B1 ;  /* 0x0000000000017941 */ /* 0x000fea0003800000 */
.L_x_93:
        /* <DEDUP_REMOVED lines=11> */
.L_x_96:
[----:B------:R-:W-:Y:S05]  /*3e30*/  BSYNC B1 ;  /* 0x0000000000017941 */ /* 0x000fea0003800000 */
.L_x_95:
        /* <DEDUP_REMOVED lines=11> */
.L_x_98:
[----:B------:R-:W-:Y:S05]  /*3ef0*/  BSYNC B1 ;  /* 0x0000000000017941 */ /* 0x000fea0003800000 */
.L_x_97:
[----:B0----5:R-:W-:Y:S01]  /*3f00*/  FMUL R17, R159, R12 ;  /* 0x0000000c9f117220 */ /* 0x021fe20000400000 */
[----:B------:R-:W-:Y:S01]  /*3f10*/  IMAD.X R35, R23, 0x1, R15, P5 ;  /* 0x0000000117237824 */ /* 0x000fe200028e060f */
[----:B------:R-:W-:Y:S01]  /*3f20*/  ISETP.GT.AND P2, PT, R13, 0x8, P0 ;  /* 0x000000080d00780c */ /* 0x000fe20000744270 */
[----:B------:R-:W-:Y:S01]  /*3f30*/  BSSY B1, `(.L_x_99) ;  /* 0x0000007000017945 */ /* 0x000fe20003800000 */
[----:B------:R-:W-:Y:S01]  /*3f40*/  FFMA R17, R62, R11, R17 ;  /* 0x0000000b3e117223 */ /* 0x000fe20000000011 */
[----:B--2---:R-:W-:-:S04]  /*3f50*/  IADD3 R18, P0, R18, UR7, RZ ;  /* 0x0000000712127c10 */ /* 0x004fc8000ff1e0ff */
[----:B------:R0:W-:Y:S01]  /*3f60*/  @P1 STG.E desc[UR14][R34.64], R17 ;  /* 0x0000001122001986 */ /* 0x0001e2000c10190e */
[----:B------:R-:W-:-:S05]  /*3f70*/  IADD3.X R19, R19, UR8, RZ, P0, !PT ;  /* 0x0000000813137c10 */ /* 0x000fca00087fe4ff */
[----:B------:R-:W-:Y:S05]  /*3f80*/  @!P2 BRA `(.L_x_100) ;  /* 0x000000000004a947 */ /* 0x000fea0003800000 */
[----:B------:R2:W5:Y:S02]  /*3f90*/  LDG.E.LTC128B R159, desc[UR14][R18.64] ;  /* 0x0000000e129f7981 */ /* 0x000564000c1e1920 */
.L_x_100:
[----:B------:R-:W-:Y:S05]  /*3fa0*/  BSYNC B1 ;  /* 0x0000000000017941 */ /* 0x000fea0003800000 */
.L_x_99:
[----:B--2---:R-:W-:Y:S01]  /*3fb0*/  IADD3 R18, P5, R28, R16, RZ ;  /* 0x000000101c127210 */ /* 0x004fe20007fbe0ff */
        /* <DEDUP_REMOVED lines=13> */
.L_x_102:
[----:B------:R-:W-:Y:S05]  /*4090*/  BSYNC B1 ;  /* 0x0000000000017941 */ /* 0x000fea0003800000 */
.L_x_101:
[----:B0----5:R-:W-:Y:S01]  /*40a0*/  FMUL R17, R159, R12 ;  /* 0x0000000c9f117220 */ /* 0x021fe20000400000 */
[----:B------:R-:W-:Y:S01]  /*40b0*/  IMAD.X R23, R31, 0x1, R10, P5 ;  /* 0x000000011f177824 */ /* 0x000fe200028e060a */
[----:B------:R-:W-:Y:S01]  /*40c0*/  ISETP.GT.AND P2, PT, R13, RZ, P0 ;  /* 0x000000ff0d00720c */ /* 0x000fe20000744270 */
[----:B------:R-:W-:Y:S01]  /*40d0*/  BSSY B1, `(.L_x_103) ;  /* 0x0000008000017945 */ /* 0x000fe20003800000 */
[----:B------:R-:W-:Y:S01]  /*40e0*/  FFMA R17, R64, R11, R17 ;  /* 0x0000000b40117223 */ /* 0x000fe20000000011 */
[----:B--2---:R-:W-:Y:S02]  /*40f0*/  IADD3 R18, P6, R24, UR9, RZ ;  /* 0x0000000918127c10 */ /* 0x004fe4000ffde0ff */
[----:B---3--:R-:W-:Y:S02]  /*4100*/  IADD3 R28, P5, R32, R9, RZ ;  /* 0x00000009201c7210 */ /* 0x008fe40007fbe0ff */
[----:B------:R0:W-:Y:S01]  /*4110*/  @P4 STG.E desc[UR14][R22.64], R17 ;  /* 0x0000001116004986 */ /* 0x0001e2000c10190e */
[----:B------:R-:W-:-:S05]  /*4120*/  IADD3.X R19, R25, UR10, RZ, P6, !PT ;  /* 0x0000000a19137c10 */ /* 0x000fca000b7fe4ff */
[----:B------:R-:W-:Y:S05]  /*4130*/  @!P2 BRA `(.L_x_104) ;  /* 0x000000000004a947 */ /* 0x000fea0003800000 */
[----:B------:R2:W5:Y:S02]  /*4140*/  LDG.E.LTC128B R159, desc[UR14][R18.64] ;  /* 0x0000000e129f7981 */ /* 0x000564000c1e1920 */
.L_x_104:
[----:B------:R-:W-:Y:S05]  /*4150*/  BSYNC B1 ;  /* 0x0000000000017941 */ /* 0x000fea0003800000 */
.L_x_103:
        /* <DEDUP_REMOVED lines=11> */
.L_x_106:
[----:B------:R-:W-:Y:S05]  /*4210*/  BSYNC B1 ;  /* 0x0000000000017941 */ /* 0x000fea0003800000 */
.L_x_105:
        /* <DEDUP_REMOVED lines=10> */
.L_x_108:
[----:B------:R-:W-:Y:S05]  /*42c0*/  BSYNC B1 ;  /* 0x0000000000017941 */ /* 0x000fea0003800000 */
.L_x_107:
        /* <DEDUP_REMOVED lines=14> */
.L_x_110:
[----:B------:R-:W-:Y:S05]  /*43b0*/  BSYNC B1 ;  /* 0x0000000000017941 */ /* 0x000fea0003800000 */
.L_x_109:
        /* <DEDUP_REMOVED lines=11> */
.L_x_112:
[----:B------:R-:W-:Y:S05]  /*4470*/  BSYNC B1 ;  /* 0x0000000000017941 */ /* 0x000fea0003800000 */
.L_x_111:
        /* <DEDUP_REMOVED lines=11> */
.L_x_114:
[----:B------:R-:W-:Y:S05]  /*4530*/  BSYNC B1 ;  /* 0x0000000000017941 */ /* 0x000fea0003800000 */
.L_x_113:
        /* <DEDUP_REMOVED lines=10> */
.L_x_116:
[----:B------:R-:W-:Y:S05]  /*45e0*/  BSYNC B1 ;  /* 0x0000000000017941 */ /* 0x000fea0003800000 */
.L_x_115:
        /* <DEDUP_REMOVED lines=14> */
.L_x_118:
[----:B------:R-:W-:Y:S05]  /*46d0*/  BSYNC B1 ;  /* 0x0000000000017941 */ /* 0x000fea0003800000 */
.L_x_117:
        /* <DEDUP_REMOVED lines=11> */
.L_x_120:
[----:B------:R-:W-:Y:S05]  /*4790*/  BSYNC B1 ;  /* 0x0000000000017941 */ /* 0x000fea0003800000 */
.L_x_119:
        /* <DEDUP_REMOVED lines=11> */
.L_x_122:
[----:B------:R-:W-:Y:S05]  /*4850*/  BSYNC B1 ;  /* 0x0000000000017941 */ /* 0x000fea0003800000 */
.L_x_121:
        /* <DEDUP_REMOVED lines=10> */
.L_x_124:
[----:B------:R-:W-:Y:S05]  /*4900*/  BSYNC B1 ;  /* 0x0000000000017941 */ /* 0x000fea0003800000 */
.L_x_123:
        /* <DEDUP_REMOVED lines=14> */
.L_x_126:
[----:B------:R-:W-:Y:S05]  /*49f0*/  BSYNC B1 ;  /* 0x0000000000017941 */ /* 0x000fea0003800000 */
.L_x_125:
        /* <DEDUP_REMOVED lines=11> */
.L_x_128:
[----:B------:R-:W-:Y:S05]  /*4ab0*/  BSYNC B1 ;  /* 0x0000000000017941 */ /* 0x000fea0003800000 */
.L_x_127:
        /* <DEDUP_REMOVED lines=11> */
.L_x_130:
[----:B------:R-:W-:Y:S05]  /*4b70*/  BSYNC B1 ;  /* 0x0000000000017941 */ /* 0x000fea0003800000 */
.L_x_129:
        /* <DEDUP_REMOVED lines=10> */
.L_x_132:
[----:B------:R-:W-:Y:S05]  /*4c20*/  BSYNC B1 ;  /* 0x0000000000017941 */ /* 0x000fea0003800000 */
.L_x_131:
        /* <DEDUP_REMOVED lines=14> */
.L_x_134:
[----:B------:R-:W-:Y:S05]  /*4d10*/  BSYNC B1 ;  /* 0x0000000000017941 */ /* 0x000fea0003800000 */
.L_x_133:
        /* <DEDUP_REMOVED lines=11> */
.L_x_136:
[----:B------:R-:W-:Y:S05]  /*4dd0*/  BSYNC B1 ;  /* 0x0000000000017941 */ /* 0x000fea0003800000 */
.L_x_135:
        /* <DEDUP_REMOVED lines=11> */
.L_x_138:
[----:B------:R-:W-:Y:S05]  /*4e90*/  BSYNC B1 ;  /* 0x0000000000017941 */ /* 0x000fea0003800000 */
.L_x_137:
        /* <DEDUP_REMOVED lines=10> */
.L_x_140:
[----:B------:R-:W-:Y:S05]  /*4f40*/  BSYNC B1 ;  /* 0x0000000000017941 */ /* 0x000fea0003800000 */
.L_x_139:
        /* <DEDUP_REMOVED lines=14> */
.L_x_142:
[----:B------:R-:W-:Y:S05]  /*5030*/  BSYNC B1 ;  /* 0x0000000000017941 */ /* 0x000fea0003800000 */
.L_x_141:
        /* <DEDUP_REMOVED lines=11> */
.L_x_144:
[----:B------:R-:W-:Y:S05]  /*50f0*/  BSYNC B1 ;  /* 0x0000000000017941 */ /* 0x000fea0003800000 */
.L_x_143:
        /* <DEDUP_REMOVED lines=11> */
.L_x_146:
[----:B------:R-:W-:Y:S05]  /*51b0*/  BSYNC B1 ;  /* 0x0000000000017941 */ /* 0x000fea0003800000 */
.L_x_145:
        /* <DEDUP_REMOVED lines=10> */
.L_x_148:
[----:B------:R-:W-:Y:S05]  /*5260*/  BSYNC B1 ;  /* 0x0000000000017941 */ /* 0x000fea0003800000 */
.L_x_147:
        /* <DEDUP_REMOVED lines=14> */
.L_x_150:
[----:B------:R-:W-:Y:S05]  /*5350*/  BSYNC B1 ;  /* 0x0000000000017941 */ /* 0x000fea0003800000 */
.L_x_149:
        /* <DEDUP_REMOVED lines=11> */
.L_x_152:
[----:B------:R-:W-:Y:S05]  /*5410*/  BSYNC B1 ;  /* 0x0000000000017941 */ /* 0x000fea0003800000 */
.L_x_151:
        /* <DEDUP_REMOVED lines=11> */
.L_x_154:
[----:B------:R-:W-:Y:S05]  /*54d0*/  BSYNC B1 ;  /* 0x0000000000017941 */ /* 0x000fea0003800000 */
.L_x_153:
        /* <DEDUP_REMOVED lines=10> */
.L_x_156:
[----:B------:R-:W-:Y:S05]  /*5580*/  BSYNC B1 ;  /* 0x0000000000017941 */ /* 0x000fea0003800000 */
.L_x_155:
        /* <DEDUP_REMOVED lines=14> */
.L_x_158:
[----:B------:R-:W-:Y:S05]  /*5670*/  BSYNC B1 ;  /* 0x0000000000017941 */ /* 0x000fea0003800000 */
.L_x_157:
        /* <DEDUP_REMOVED lines=11> */
.L_x_160:
[----:B------:R-:W-:Y:S05]  /*5730*/  BSYNC B1 ;  /* 0x0000000000017941 */ /* 0x000fea0003800000 */
.L_x_159:
        /* <DEDUP_REMOVED lines=11> */
.L_x_162:
[----:B------:R-:W-:Y:S05]  /*57f0*/  BSYNC B1 ;  /* 0x0000000000017941 */ /* 0x000fea0003800000 */
.L_x_161:
        /* <DEDUP_REMOVED lines=10> */
.L_x_164:
[----:B------:R-:W-:Y:S05]  /*58a0*/  BSYNC B1 ;  /* 0x0000000000017941 */ /* 0x000fea0003800000 */
.L_x_163:
        /* <DEDUP_REMOVED lines=14> */
.L_x_166:
[----:B------:R-:W-:Y:S05]  /*5990*/  BSYNC B1 ;  /* 0x0000000000017941 */ /* 0x000fea0003800000 */
.L_x_165:
        /* <DEDUP_REMOVED lines=11> */
.L_x_168:
[----:B------:R-:W-:Y:S05]  /*5a50*/  BSYNC B1 ;  /* 0x0000000000017941 */ /* 0x000fea0003800000 */
.L_x_167:
        /* <DEDUP_REMOVED lines=11> */
.L_x_170:
[----:B------:R-:W-:Y:S05]  /*5b10*/  BSYNC B1 ;  /* 0x0000000000017941 */ /* 0x000fea0003800000 */
.L_x_169:
        /* <DEDUP_REMOVED lines=10> */
.L_x_172:
[----:B------:R-:W-:Y:S05]  /*5bc0*/  BSYNC B1 ;  /* 0x0000000000017941 */ /* 0x000fea0003800000 */
.L_x_171:
        /* <DEDUP_REMOVED lines=14> */
.L_x_174:
[----:B------:R-:W-:Y:S05]  /*5cb0*/  BSYNC B1 ;  /* 0x0000000000017941 */ /* 0x000fea0003800000 */
.L_x_173:
        /* <DEDUP_REMOVED lines=11> */
.L_x_176:
[----:B------:R-:W-:Y:S05]  /*5d70*/  BSYNC B1 ;  /* 0x0000000000017941 */ /* 0x000fea0003800000 */
.L_x_175:
        /* <DEDUP_REMOVED lines=11> */
.L_x_178:
[----:B------:R-:W-:Y:S05]  /*5e30*/  BSYNC B1 ;  /* 0x0000000000017941 */ /* 0x000fea0003800000 */
.L_x_177:
        /* <DEDUP_REMOVED lines=10> */
.L_x_180:
[----:B------:R-:W-:Y:S05]  /*5ee0*/  BSYNC B1 ;  /* 0x0000000000017941 */ /* 0x000fea0003800000 */
.L_x_179:
        /* <DEDUP_REMOVED lines=14> */
.L_x_182:
[----:B------:R-:W-:Y:S05]  /*5fd0*/  BSYNC B1 ;  /* 0x0000000000017941 */ /* 0x000fea0003800000 */
.L_x_181:
        /* <DEDUP_REMOVED lines=11> */
.L_x_184:
[----:B------:R-:W-:Y:S05]  /*6090*/  BSYNC B1 ;  /* 0x0000000000017941 */ /* 0x000fea0003800000 */
.L_x_183:
        /* <DEDUP_REMOVED lines=11> */
.L_x_186:
[----:B------:R-:W-:Y:S05]  /*6150*/  BSYNC B1 ;  /* 0x0000000000017941 */ /* 0x000fea0003800000 */
.L_x_185:
        /* <DEDUP_REMOVED lines=10> */
.L_x_188:
[----:B------:R-:W-:Y:S05]  /*6200*/  BSYNC B1 ;  /* 0x0000000000017941 */ /* 0x000fea0003800000 */
.L_x_187:
        /* <DEDUP_REMOVED lines=14> */
.L_x_190:
[----:B------:R-:W-:Y:S05]  /*62f0*/  BSYNC B1 ;  /* 0x0000000000017941 */ /* 0x000fea0003800000 */
.L_x_189:
        /* <DEDUP_REMOVED lines=11> */
.L_x_192:
[----:B------:R-:W-:Y:S05]  /*63b0*/  BSYNC B1 ;  /* 0x0000000000017941 */ /* 0x000fea0003800000 */
.L_x_191:
        /* <DEDUP_REMOVED lines=11> */
.L_x_194:
[----:B------:R-:W-:Y:S05]  /*6470*/  BSYNC B1 ;  /* 0x0000000000017941 */ /* 0x000fea0003800000 */
.L_x_193:
        /* <DEDUP_REMOVED lines=10> */
.L_x_196:
[----:B------:R-:W-:Y:S05]  /*6520*/  BSYNC B1 ;  /* 0x0000000000017941 */ /* 0x000fea0003800000 */
.L_x_195:
        /* <DEDUP_REMOVED lines=14> */
.L_x_198:
[----:B------:R-:W-:Y:S05]  /*6610*/  BSYNC B1 ;  /* 0x0000000000017941 */ /* 0x000fea0003800000 */
.L_x_197:
        /* <DEDUP_REMOVED lines=11> */
.L_x_200:
[----:B------:R-:W-:Y:S05]  /*66d0*/  BSYNC B1 ;  /* 0x0000000000017941 */ /* 0x000fea0003800000 */
.L_x_199:
        /* <DEDUP_REMOVED lines=11> */
.L_x_202:
[----:B------:R-:W-:Y:S05]  /*6790*/  BSYNC B1 ;  /* 0x0000000000017941 */ /* 0x000fea0003800000 */
.L_x_201:
        /* <DEDUP_REMOVED lines=10> */
.L_x_204:
[----:B------:R-:W-:Y:S05]  /*6840*/  BSYNC B1 ;  /* 0x0000000000017941 */ /* 0x000fea0003800000 */
.L_x_203:
        /* <DEDUP_REMOVED lines=14> */
.L_x_206:
[----:B------:R-:W-:Y:S05]  /*6930*/  BSYNC B1 ;  /* 0x0000000000017941 */ /* 0x000fea0003800000 */
.L_x_205:
        /* <DEDUP_REMOVED lines=11> */
.L_x_208:
[----:B------:R-:W-:Y:S05]  /*69f0*/  BSYNC B1 ;  /* 0x0000000000017941 */ /* 0x000fea0003800000 */
.L_x_207:
        /* <DEDUP_REMOVED lines=11> */
.L_x_210:
[----:B------:R-:W-:Y:S05]  /*6ab0*/  BSYNC B1 ;  /* 0x0000000000017941 */ /* 0x000fea0003800000 */
.L_x_209:
        /* <DEDUP_REMOVED lines=10> */
.L_x_212:
[----:B------:R-:W-:Y:S05]  /*6b60*/  BSYNC B1 ;  /* 0x0000000000017941 */ /* 0x000fea0003800000 */
.L_x_211:
        /* <DEDUP_REMOVED lines=14> */
.L_x_214:
[----:B------:R-:W-:Y:S05]  /*6c50*/  BSYNC B1 ;  /* 0x0000000000017941 */ /* 0x000fea0003800000 */
.L_x_213:
        /* <DEDUP_REMOVED lines=11> */
.L_x_216:
[----:B------:R-:W-:Y:S05]  /*6d10*/  BSYNC B1 ;  /* 0x0000000000017941 */ /* 0x000fea0003800000 */
.L_x_215:
        /* <DEDUP_REMOVED lines=11> */
.L_x_218:
[----:B------:R-:W-:Y:S05]  /*6dd0*/  BSYNC B1 ;  /* 0x0000000000017941 */ /* 0x000fea0003800000 */
.L_x_217:
        /* <DEDUP_REMOVED lines=10> */
.L_x_220:
[----:B------:R-:W-:Y:S05]  /*6e80*/  BSYNC B1 ;  /* 0x0000000000017941 */ /* 0x000fea0003800000 */
.L_x_219:
        /* <DEDUP_REMOVED lines=14> */
.L_x_222:
[----:B------:R-:W-:Y:S05]  /*6f70*/  BSYNC B1 ;  /* 0x0000000000017941 */ /* 0x000fea0003800000 */
.L_x_221:
        /* <DEDUP_REMOVED lines=11> */
.L_x_224:
[----:B------:R-:W-:Y:S05]  /*7030*/  BSYNC B1 ;  /* 0x0000000000017941 */ /* 0x000fea0003800000 */
.L_x_223:
        /* <DEDUP_REMOVED lines=11> */
.L_x_226:
[----:B------:R-:W-:Y:S05]  /*70f0*/  BSYNC B1 ;  /* 0x0000000000017941 */ /* 0x000fea0003800000 */
.L_x_225:
        /* <DEDUP_REMOVED lines=10> */
.L_x_228:
[----:B------:R-:W-:Y:S05]  /*71a0*/  BSYNC B1 ;  /* 0x0000000000017941 */ /* 0x000fea0003800000 */
.L_x_227:
        /* <DEDUP_REMOVED lines=14> */
.L_x_230:
[----:B------:R-:W-:Y:S05]  /*7290*/  BSYNC B1 ;  /* 0x0000000000017941 */ /* 0x000fea0003800000 */
.L_x_229:
        /* <DEDUP_REMOVED lines=11> */
.L_x_232:
[----:B------:R-:W-:Y:S05]  /*7350*/  BSYNC B1 ;  /* 0x0000000000017941 */ /* 0x000fea0003800000 */
.L_x_231:
        /* <DEDUP_REMOVED lines=11> */
.L_x_234:
[----:B------:R-:W-:Y:S05]  /*7410*/  BSYNC B1 ;  /* 0x0000000000017941 */ /* 0x000fea0003800000 */
.L_x_233:
        /* <DEDUP_REMOVED lines=10> */
.L_x_236:
[----:B------:R-:W-:Y:S05]  /*74c0*/  BSYNC B1 ;  /* 0x0000000000017941 */ /* 0x000fea0003800000 */
.L_x_235:
        /* <DEDUP_REMOVED lines=14> */
.L_x_238:
[----:B------:R-:W-:Y:S05]  /*75b0*/  BSYNC B1 ;  /* 0x0000000000017941 */ /* 0x000fea0003800000 */
.L_x_237:
        /* <DEDUP_REMOVED lines=11> */
.L_x_240:
[----:B------:R-:W-:Y:S05]  /*7670*/  BSYNC B1 ;  /* 0x0000000000017941 */ /* 0x000fea0003800000 */
.L_x_239:
        /* <DEDUP_REMOVED lines=11> */
.L_x_242:
[----:B------:R-:W-:Y:S05]  /*7730*/  BSYNC B1 ;  /* 0x0000000000017941 */ /* 0x000fea0003800000 */
.L_x_241:
        /* <DEDUP_REMOVED lines=10> */
.L_x_244:
[----:B------:R-:W-:Y:S05]  /*77e0*/  BSYNC B1 ;  /* 0x0000000000017941 */ /* 0x000fea0003800000 */
.L_x_243:
        /* <DEDUP_REMOVED lines=14> */
.L_x_246:
[----:B------:R-:W-:Y:S05]  /*78d0*/  BSYNC B1 ;  /* 0x0000000000017941 */ /* 0x000fea0003800000 */
.L_x_245:
        /* <DEDUP_REMOVED lines=11> */
.L_x_248:
[----:B------:R-:W-:Y:S05]  /*7990*/  BSYNC B1 ;  /* 0x0000000000017941 */ /* 0x000fea0003800000 */
.L_x_247:
        /* <DEDUP_REMOVED lines=11> */
.L_x_250:
[----:B------:R-:W-:Y:S05]  /*7a50*/  BSYNC B1 ;  /* 0x0000000000017941 */ /* 0x000fea0003800000 */
.L_x_249:
        /* <DEDUP_REMOVED lines=10> */
.L_x_252:
[----:B------:R-:W-:Y:S05]  /*7b00*/  BSYNC B1 ;  /* 0x0000000000017941 */ /* 0x000fea0003800000 */
.L_x_251:
        /* <DEDUP_REMOVED lines=14> */
.L_x_254:
[----:B------:R-:W-:Y:S05]  /*7bf0*/  BSYNC B1 ;  /* 0x0000000000017941 */ /* 0x000fea0003800000 */
.L_x_253:
        /* <DEDUP_REMOVED lines=11> */
.L_x_256:
[----:B------:R-:W-:Y:S05]  /*7cb0*/  BSYNC B1 ;  /* 0x0000000000017941 */ /* 0x000fea0003800000 */
.L_x_255:
        /* <DEDUP_REMOVED lines=11> */
.L_x_258:
[----:B------:R-:W-:Y:S05]  /*7d70*/  BSYNC B1 ;  /* 0x0000000000017941 */ /* 0x000fea0003800000 */
.L_x_257:
        /* <DEDUP_REMOVED lines=10> */
.L_x_260:
[----:B------:R-:W-:Y:S05]  /*7e20*/  BSYNC B1 ;  /* 0x0000000000017941 */ /* 0x000fea0003800000 */
.L_x_259:
        /* <DEDUP_REMOVED lines=14> */
.L_x_262:
[----:B------:R-:W-:Y:S05]  /*7f10*/  BSYNC B1 ;  /* 0x0000000000017941 */ /* 0x000fea0003800000 */
.L_x_261:
[----:B0----5:R-:W-:Y:S01]  /*7f20*/  FMUL R17, R159, R12 ;  /* 0x0000000c9f117220 */ /* 0x021fe20000400000 */
[----:B------:R-:W-:Y:S01]  /*7f30*/  IMAD.X R23, R31, 0x1, R10, P6 ;  /* 0x000000011f177824 */ /* 0x000fe200030e060a */
[----:B------:R-:W-:Y:S01]  /*7f40*/  ISETP.GT.AND P2, PT, R13, RZ, P1 ;  /* 0x000000ff0d00720c */ /* 0x000fe20000f44270 */
[----:B------:R-:W-:Y:S01]  /*7f50*/  BSSY B1, `(.L_x_263) ;  /* 0x0000007000017945 */ /* 0x000fe20003800000 */
[----:B------:R-:W-:Y:S01]  /*7f60*/  FFMA R17, R144, R11, R17 ;  /* 0x0000000b90117223 */ /* 0x000fe20000000011 */
[----:B------:R-:W-:-:S04]  /*7f70*/  IADD3 R34, P0, R24, UR9, RZ ;  /* 0x0000000918227c10 */ /* 0x000fc8000ff1e0ff */
[----:B------:R0:W-:Y:S01]  /*7f80*/  @P5 STG.E desc[UR14][R22.64], R17 ;  /* 0x0000001116005986 */ /* 0x0001e2000c10190e */
[----:B------:R-:W-:-:S05]  /*7f90*/  IADD3.X R35, R25, UR10, RZ, P0, !PT ;  /* 0x0000000a19237c10 */ /* 0x000fca00087fe4ff */
[----:B------:R-:W-:Y:S05]  /*7fa0*/  @!P2 BRA `(.L_x_264) ;  /* 0x000000000004a947 */ /* 0x000fea0003800000 */
[----:B------:R0:W5:Y:S02]  /*7fb0*/  LDG.E.LTC128B R159, desc[UR14][R34.64] ;  /* 0x0000000e229f7981 */ /* 0x000164000c1e1920 */
.L_x_264:
[----:B------:R-:W-:Y:S05]  /*7fc0*/  BSYNC B1 ;  /* 0x0000000000017941 */ /* 0x000fea0003800000 */
.L_x_263:
[----:B--2---:R-:W-:Y:S01]  /*7fd0*/  IADD3 R18, P5, R32, R9, RZ ;  /* 0x0000000920127210 */ /* 0x004fe20007fbe0ff */
[----:B---3-5:R-:W-:Y:S01]  /*7fe0*/  FMUL R28, R159, R12 ;  /* 0x0000000c9f1c7220 */ /* 0x028fe20000400000 */
[----:B------:R-:W-:Y:S01]  /*7ff0*/  ISETP.GT.AND P4, PT, R13, 0x8, P4 ;  /* 0x000000080d00780c */ /* 0x000fe20002784270 */
[----:B------:R-:W-:Y:S01]  /*8000*/  BSSY B1, `(.L_x_265) ;  /* 0x000000a000017945 */ /* 0x000fe20003800000 */
[----:B------:R-:W-:Y:S01]  /*8010*/  IADD3 R26, P6, R26, UR7, RZ ;  /* 0x000000071a1a7c10 */ /* 0x000fe2000ffde0ff */
[----:B------:R-:W-:Y:S01]  /*8020*/  FFMA R145, R145, R11, R28 ;  /* 0x0000000b91917223 */ /* 0x000fe2000000001c */
[----:B------:R-:W-:Y:S01]  /*8030*/  IMAD.X R19, R33, 0x1, R10, P5 ;  /* 0x0000000121137824 */ /* 0x000fe200028e060a */
[----:B------:R-:W-:Y:S02]  /*8040*/  ISETP.GT.AND P0, PT, R14, 0xf8, PT ;  /* 0x000000f80e00780c */ /* 0x000fe40003f04270 */
[----:B------:R-:W-:Y:S02]  /*8050*/  IADD3 R28, P5, R30, R16, RZ ;  /* 0x000000101e1c7210 */ /* 0x000fe40007fbe0ff */
[----:B------:R2:W-:Y:S01]  /*8060*/  @P2 STG.E desc[UR14][R18.64], R145 ;  /* 0x0000009112002986 */ /* 0x0005e2000c10190e */
[----:B------:R-:W-:-:S03]  /*8070*/  IADD3.X R27, R27, UR8, RZ, P6, !PT ;  /* 0x000000081b1b7c10 */ /* 0x000fc6000b7fe4ff */
[----:B------:R-:W-:Y:S07]  /*8080*/  @!P4 BRA `(.L_x_266) ;  /* 0x000000000004c947 */ /* 0x000fee0003800000 */
[----:B------:R3:W5:Y:S02]  /*8090*/  LDG.E.LTC128B R159, desc[UR14][R26.64] ;  /* 0x0000000e1a9f7981 */ /* 0x000764000c1e1920 */
.L_x_266:
[----:B------:R-:W-:Y:S05]  /*80a0*/  BSYNC B1 ;  /* 0x0000000000017941 */ /* 0x000fea0003800000 */
.L_x_265:
[----:B0----5:R-:W-:Y:S01]  /*80b0*/  FMUL R17, R159, R12 ;  /* 0x0000000c9f117220 */ /* 0x021fe20000400000 */
[----:B------:R-:W-:Y:S01]  /*80c0*/  IMAD.X R29, R31, 0x1, R15, P5 ;  /* 0x000000011f1d7824 */ /* 0x000fe200028e060f */
[----:B------:R-:W-:Y:S01]  /*80d0*/  ISETP.GT.AND P1, PT, R13, 0x8, P1 ;  /* 0x000000080d00780c */ /* 0x000fe20000f24270 */
[----:B------:R-:W-:Y:S01]  /*80e0*/  BSSY B1, `(.L_x_267) ;  /* 0x0000008000017945 */ /* 0x000fe20003800000 */
[----:B------:R-:W-:Y:S01]  /*80f0*/  FFMA R17, R146, R11, R17 ;  /* 0x0000000b92117223 */ /* 0x000fe20000000011 */
[----:B----4-:R-:W-:Y:S02]  /*8100*/  IADD3 R24, P5, R24, UR7, RZ ;  /* 0x0000000718187c10 */ /* 0x010fe4000ffbe0ff */
[----:B------:R-:W-:Y:S02]  /*8110*/  ISETP.GT.AND P2, PT, R14, 0xf9, PT ;  /* 0x000000f90e00780c */ /* 0x000fe40003f44270 */
[----:B------:R0:W-:Y:S01]  /*8120*/  @P4 STG.E desc[UR14][R28.64], R17 ;  /* 0x000000111c004986 */ /* 0x0001e2000c10190e */
[----:B------:R-:W-:-:S05]  /*8130*/  IADD3.X R25, R25, UR8, RZ, P5, !PT ;  /* 0x0000000819197c10 */ /* 0x000fca000affe4ff */
[----:B------:R-:W-:Y:S05]  /*8140*/  @!P1 BRA `(.L_x_268) ;  /* 0x0000000000049947 */ /* 0x000fea0003800000 */
[----:B------:R4:W5:Y:S02]  /*8150*/  LDG.E.LTC128B R159, desc[UR14][R24.64] ;  /* 0x0000000e189f7981 */ /* 0x000964000c1e1920 */
.L_x_268:
[----:B------:R-:W-:Y:S05]  /*8160*/  BSYNC B1 ;  /* 0x0000000000017941 */ /* 0x000fea0003800000 */
.L_x_267:
[----:B----4-:R-:W-:Y:S01]  /*8170*/  IADD3 R24, P6, R32, R16, RZ ;  /* 0x0000001020187210 */ /* 0x010fe20007fde0ff */
[----:B-----5:R-:W-:Y:S01]  /*8180*/  FMUL R14, R159, R12 ;  /* 0x0000000c9f0e7220 */ /* 0x020fe20000400000 */
[----:B------:R-:W-:Y:S01]  /*8190*/  ISETP.GT.AND P4, PT, R13, RZ, P0 ;  /* 0x000000ff0d00720c */ /* 0x000fe20000784270 */
[----:B------:R-:W-:Y:S01]  /*81a0*/  BSSY B1, `(.L_x_269) ;  /* 0x0000009000017945 */ /* 0x000fe20003800000 */
[----:B---3--:R-:W-:Y:S01]  /*81b0*/  IADD3 R26, P5, R22, R9, RZ ;  /* 0x00000009161a7210 */ /* 0x008fe20007fbe0ff */
[----:B------:R-:W-:Y:S02]  /*81c0*/  IMAD.X R25, R33, 0x1, R15, P6 ;  /* 0x0000000121197824 */ /* 0x000fe400030e060f */
[----:B------:R-:W-:-:S05]  /*81d0*/  FFMA R147, R147, R11, R14 ;  /* 0x0000000b93937223 */ /* 0x000fca000000000e */
[----:B------:R3:W-:Y:S03]  /*81e0*/  @P1 STG.E desc[UR14][R24.64], R147 ;  /* 0x0000009318001986 */ /* 0x0007e6000c10190e */
[----:B------:R-:W-:Y:S05]  /*81f0*/  @!P4 BRA `(.L_x_270) ;  /* 0x00000000000cc947 */ /* 0x000fea0003800000 */
[----:B---3--:R-:W-:-:S04]  /*8200*/  IADD3 R24, P1, R20, UR9, RZ ;  /* 0x0000000914187c10 */ /* 0x008fc8000ff3e0ff */
[----:B------:R-:W-:-:S05]  /*8210*/  IADD3.X R25, R21, UR10, RZ, P1, !PT ;  /* 0x0000000a15197c10 */ /* 0x000fca0008ffe4ff */
[----:B------:R4:W5:Y:S04]  /*8220*/  LDG.E.LTC128B R159, desc[UR14][R24.64] ;  /* 0x0000000e189f7981 */ /* 0x000968000c1e1920 */
.L_x_270:
[----:B------:R-:W-:Y:S05]  /*8230*/  BSYNC B1 ;  /* 0x0000000000017941 */ /* 0x000fea0003800000 */
.L_x_269:
[----:B0----5:R-:W-:Y:S01]  /*8240*/  FMUL R17, R159, R12 ;  /* 0x0000000c9f117220 */ /* 0x021fe20000400000 */
[----:B------:R-:W-:Y:S01]  /*8250*/  IMAD.X R27, R23, 0x1, R10, P5 ;  /* 0x00000001171b7824 */ /* 0x000fe200028e060a */
[----:B------:R-:W-:Y:S01]  /*8260*/  ISETP.GT.AND P1, PT, R13, RZ, P2 ;  /* 0x000000ff0d00720c */ /* 0x000fe20001724270 */
[----:B------:R-:W-:Y:S01]  /*8270*/  BSSY B1, `(.L_x_271) ;  /* 0x0000008000017945 */ /* 0x000fe20003800000 */
[----:B------:R-:W-:Y:S01]  /*8280*/  FFMA R17, R148, R11, R17 ;  /* 0x0000000b94117223 */ /* 0x000fe20000000011 */
[----:B---34-:R-:W-:Y:S02]  /*8290*/  IADD3 R24, P6, R34, UR9, RZ ;  /* 0x0000000922187c10 */ /* 0x018fe4000ffde0ff */
[----:B------:R-:W-:Y:S02]  /*82a0*/  IADD3 R28, P5, R18, R9, RZ ;  /* 0x00000009121c7210 */ /* 0x000fe40007fbe0ff */
[----:B------:R0:W-:Y:S01]  /*82b0*/  @P4 STG.E desc[UR14][R26.64], R17 ;  /* 0x000000111a004986 */ /* 0x0001e2000c10190e */
[----:B------:R-:W-:-:S05]  /*82c0*/  IADD3.X R25, R35, UR10, RZ, P6, !PT ;  /* 0x0000000a23197c10 */ /* 0x000fca000b7fe4ff */
[----:B------:R-:W-:Y:S05]  /*82d0*/  @!P1 BRA `(.L_x_272) ;  /* 0x0000000000049947 */ /* 0x000fea0003800000 */
[----:B------:R3:W5:Y:S02]  /*82e0*/  LDG.E.LTC128B R159, desc[UR14][R24.64] ;  /* 0x0000000e189f7981 */ /* 0x000764000c1e1920 */
.L_x_272:
[----:B------:R-:W-:Y:S05]  /*82f0*/  BSYNC B1 ;  /* 0x0000000000017941 */ /* 0x000fea0003800000 */
.L_x_271:
[----:B-----5:R-:W-:Y:S01]  /*8300*/  FMUL R14, R159, R12 ;  /* 0x0000000c9f0e7220 */ /* 0x020fe20000400000 */
[----:B------:R-:W-:Y:S01]  /*8310*/  IMAD.X R29, R19, 0x1, R10, P5 ;  /* 0x00000001131d7824 */ /* 0x000fe200028e060a */
[----:B------:R-:W-:Y:S01]  /*8320*/  ISETP.GT.AND P0, PT, R13, 0x8, P0 ;  /* 0x000000080d00780c */ /* 0x000fe20000704270 */
[----:B------:R-:W-:Y:S01]  /*8330*/  BSSY B1, `(.L_x_273) ;  /* 0x0000008000017945 */ /* 0x000fe20003800000 */
[----:B------:R-:W-:Y:S01]  /*8340*/  FFMA R149, R149, R11, R14 ;  /* 0x0000000b95957223 */ /* 0x000fe2000000000e */
[----:B------:R-:W-:Y:S02]  /*8350*/  IADD3 R20, P4, R20, UR7, RZ ;  /* 0x0000000714147c10 */ /* 0x000fe4000ff9e0ff */
[----:B---3--:R-:W-:Y:S02]  /*8360*/  IADD3 R24, P5, R22, R16, RZ ;  /* 0x0000001016187210 */ /* 0x008fe40007fbe0ff */
[----:B------:R3:W-:Y:S01]  /*8370*/  @P1 STG.E desc[UR14][R28.64], R149 ;  /* 0x000000951c001986 */ /* 0x0007e2000c10190e */
[----:B------:R-:W-:-:S05]  /*8380*/  IADD3.X R21, R21, UR8, RZ, P4, !PT ;  /* 0x0000000815157c10 */ /* 0x000fca000a7fe4ff */
[----:B------:R-:W-:Y:S05]  /*8390*/  @!P0 BRA `(.L_x_274) ;  /* 0x0000000000048947 */ /* 0x000fea0003800000 */
[----:B------:R4:W5:Y:S02]  /*83a0*/  LDG.E.LTC128B R159, desc[UR14][R20.64] ;  /* 0x0000000e149f7981 */ /* 0x000964000c1e1920 */
.L_x_274:
[----:B------:R-:W-:Y:S05]  /*83b0*/  BSYNC B1 ;  /* 0x0000000000017941 */ /* 0x000fea0003800000 */
.L_x_273:
[----:B------:R-:W-:Y:S01]  /*83c0*/  ISETP.GT.AND P2, PT, R13, 0x8, P2 ;  /* 0x000000080d00780c */ /* 0x000fe20001744270 */
[----:B-----5:R-:W-:Y:S01]  /*83d0*/  FMUL R9, R159, R12 ;  /* 0x0000000c9f097220 */ /* 0x020fe20000400000 */
[----:B------:R-:W-:Y:S01]  /*83e0*/  IMAD.X R25, R23, 0x1, R15, P5 ;  /* 0x0000000117197824 */ /* 0x000fe200028e060f */
[----:B------:R-:W-:Y:S02]  /*83f0*/  BSSY B1, `(.L_x_275) ;  /* 0x0000007000017945 */ /* 0x000fe40003800000 */
[----:B------:R-:W-:-:S05]  /*8400*/  FFMA R9, R150, R11, R9 ;  /* 0x0000000b96097223 */ /* 0x000fca0000000009 */
[----:B------:R0:W-:Y:S01]  /*8410*/  @P0 STG.E desc[UR14][R24.64], R9 ;  /* 0x0000000918000986 */ /* 0x0001e2000c10190e */
[----:B----4-:R-:W-:-:S04]  /*8420*/  IADD3 R20, P0, R34, UR7, RZ ;  /* 0x0000000722147c10 */ /* 0x010fc8000ff1e0ff */
[----:B------:R-:W-:Y:S01]  /*8430*/  IADD3.X R21, R35, UR8, RZ, P0, !PT ;  /* 0x0000000823157c10 */ /* 0x000fe200087fe4ff */
[----:B------:R-:W-:Y:S08]  /*8440*/  @!P2 BRA `(.L_x_276) ;  /* 0x000000000004a947 */ /* 0x000ff00003800000 */
[----:B------:R4:W5:Y:S02]  /*8450*/  LDG.E.LTC128B R159, desc[UR14][R20.64] ;  /* 0x0000000e149f7981 */ /* 0x000964000c1e1920 */
.L_x_276:
[----:B------:R-:W-:Y:S05]  /*8460*/  BSYNC B1 ;  /* 0x0000000000017941 */ /* 0x000fea0003800000 */
.L_x_275:
[----:B------:R-:W-:Y:S05]  /*8470*/  @!P2 BRA `(.L_x_277) ;  /* 0x0000002c001ca947 */ /* 0x000fea0003800000 */
[----:B------:R-:W-:Y:S01]  /*8480*/  IADD3 R16, P0, R18, R16, RZ ;  /* 0x0000001012107210 */ /* 0x000fe20007f1e0ff */
[----:B-----5:R-:W-:-:S04]  /*8490*/  FMUL R10, R159, R12 ;  /* 0x0000000c9f0a7220 */ /* 0x020fc80000400000 */
[----:B0-----:R-:W-:Y:S02]  /*84a0*/  IMAD.X R17, R19, 0x1, R15, P0 ;  /* 0x0000000113117824 */ /* 0x001fe400000e060f */
[----:B------:R-:W-:-:S05]  /*84b0*/  FFMA R151, R151, R11, R10 ;  /* 0x0000000b97977223 */ /* 0x000fca000000000a */
[----:B------:R0:W-:Y:S01]  /*84c0*/  STG.E desc[UR14][R16.64], R151 ;  /* 0x0000009710007986 */ /* 0x0001e2000c10190e */
[----:B------:R-:W-:Y:S05]  /*84d0*/  BRA `(.L_x_277) ;  /* 0x0000002c00047947 */ /* 0x000fea0003800000 */
.L_x_26:
[----:B------:R-:W-:Y:S01]  /*84e0*/  ULDC.64 UR8, c[0x0][0x6c0] ;  /* 0x0001b00000087ab9 */ /* 0x000fe20000000a00 */
[----:B------:R-:W-:Y:S01]  /*84f0*/  ISETP.GT.AND P2, PT, R14, 0x1, PT ;  /* 0x000000010e00780c */ /* 0x000fe20003f44270 */
[-C--:B--2---:R-:W-:Y:S01]  /*8500*/  FMUL R15, R24, R11.reuse ;  /* 0x0000000b180f7220 */ /* 0x084fe20000400000 */
[----:B------:R-:W-:Y:S01]  /*8510*/  LEA R18, P1, R156, UR8, 0x2 ;  /* 0x000000089c127c11 */ /* 0x000fe2000f8210ff */
[-C--:B------:R-:W-:Y:S01]  /*8520*/  FMUL R25, R25, R11.reuse ;  /* 0x0000000b19197220 */ /* 0x080fe20000400000 */
[C---:B------:R-:W-:Y:S01]  /*8530*/  ISETP.GT.AND P4, PT, R13.reuse, RZ, P2 ;  /* 0x000000ff0d00720c */ /* 0x040fe20001784270 */
[----:B------:R-:W-:Y:S01]  /*8540*/  IMAD.SHL.U32 R10, R16, 0x20, RZ ;  /* 0x00000020100a7824 */ /* 0x000fe200078e00ff */
[----:B------:R-:W-:Y:S01]  /*8550*/  LEA.HI.X R19, R156, UR9, R165, 0x2, P1 ;  /* 0x000000099c137c11 */ /* 0x000fe200088f14a5 */
[-C--:B------:R-:W-:Y:S01]  /*8560*/  FMUL R153, R26, R11.reuse ;  /* 0x0000000b1a997220 */ /* 0x080fe20000400000 */
[----:B------:R-:W-:Y:S01]  /*8570*/  ISETP.GT.AND P1, PT, R13, 0x8, P0 ;  /* 0x000000080d00780c */ /* 0x000fe20000724270 */
[-C--:B------:R-:W-:Y:S01]  /*8580*/  FMUL R27, R27, R11.reuse ;  /* 0x0000000b1b1b7220 */ /* 0x080fe20000400000 */
[C-C-:B------:R-:W-:Y:S01]  /*8590*/  SHF.L.U64.HI R9, R16.reuse, 0x5, R17.reuse ;  /* 0x0000000510097819 */ /* 0x140fe20000010211 */
[----:B------:R-:W-:Y:S01]  /*85a0*/  @P5 STG.E desc[UR14][R18.64], R15 ;  /* 0x0000000f12005986 */ /* 0x000fe2000c10190e */
[-C--:B------:R-:W-:Y:S01]  /*85b0*/  LEA R20, P5, R16, R18.reuse, 0x2 ;  /* 0x0000001210147211 */ /* 0x080fe200078a10ff */
[-C--:B------:R-:W-:Y:S01]  /*85c0*/  FMUL R155, R28, R11.reuse ;  /* 0x0000000b1c9b7220 */ /* 0x080fe20000400000 */
[----:B------:R-:W-:Y:S01]  /*85d0*/  ISETP.GT.AND P0, PT, R14, 0x8, PT ;  /* 0x000000080e00780c */ /* 0x000fe20003f04270 */
[----:B------:R-:W-:Y:S01]  /*85e0*/  FMUL R29, R29, R11 ;  /* 0x0000000b1d1d7220 */ /* 0x000fe20000400000 */
[----:B------:R-:W-:Y:S01]  /*85f0*/  LEA.HI.X R21, R16, R19, R17, 0x2, P5 ;  /* 0x0000001310157211 */ /* 0x000fe200028f1411 */
[-C--:B------:R-:W-:Y:S01]  /*8600*/  FMUL R31, R31, R11.reuse ;  /* 0x0000000b1f1f7220 */ /* 0x080fe20000400000 */
[----:B------:R-:W-:Y:S01]  /*8610*/  ISETP.GT.AND P2, PT, R13, 0x8, P2 ;  /* 0x000000080d00780c */ /* 0x000fe20001744270 */
[-C--:B------:R-:W-:Y:S01]  /*8620*/  FMUL R33, R33, R11.reuse ;  /* 0x0000000b21217220 */ /* 0x080fe20000400000 */
[----:B------:R-:W-:Y:S01]  /*8630*/  ISETP.GT.AND P5, PT, R13, RZ, P0 ;  /* 0x000000ff0d00720c */ /* 0x000fe200007a4270 */
[----:B------:R-:W-:Y:S01]  /*8640*/  @P1 IMAD.MOV.U32 R16, RZ, RZ, R18 ;  /* 0x000000ffff101224 */ /* 0x000fe200078e0012 */
[----:B------:R0:W-:Y:S01]  /*8650*/  @P4 STG.E desc[UR14][R20.64], R25 ;  /* 0x0000001914004986 */ /* 0x0001e2000c10190e */
[--C-:B------:R-:W-:Y:S01]  /*8660*/  @P1 IMAD.MOV.U32 R17, RZ, RZ, R19.reuse ;  /* 0x000000ffff111224 */ /* 0x100fe200078e0013 */
[C---:B------:R-:W-:Y:S01]  /*8670*/  IADD3 R22, P4, R10.reuse, R18, RZ ;  /* 0x000000120a167210 */ /* 0x040fe20007f9e0ff */
[-C--:B------:R-:W-:Y:S01]  /*8680*/  FMUL R35, R35, R11.reuse ;  /* 0x0000000b23237220 */ /* 0x080fe20000400000 */
[----:B------:R-:W-:Y:S01]  /*8690*/  IADD3 R24, P6, R10, R20, RZ ;  /* 0x000000140a187210 */ /* 0x000fe20007fde0ff */
[-C--:B------:R-:W-:Y:S01]  /*86a0*/  FMUL R37, R37, R11.reuse ;  /* 0x0000000b25257220 */ /* 0x080fe20000400000 */
[----:B------:R1:W-:Y:S01]  /*86b0*/  @P1 STG.E desc[UR14][R16.64+0x20], R153 ;  /* 0x0000209910001986 */ /* 0x0003e2000c10190e */
[----:B------:R-:W-:Y:S01]  /*86c0*/  ISETP.GT.AND P1, PT, R14, 0x9, PT ;  /* 0x000000090e00780c */ /* 0x000fe20003f24270 */
[----:B------:R-:W-:Y:S01]  /*86d0*/  IMAD.X R23, R9, 0x1, R19, P4 ;  /* 0x0000000109177824 */ /* 0x000fe200020e0613 */
[C---:B------:R-:W-:Y:S01]  /*86e0*/  ISETP.GT.AND P0, PT, R13.reuse, 0x8, P0 ;  /* 0x000000080d00780c */ /* 0x040fe20000704270 */
[----:B------:R2:W-:Y:S01]  /*86f0*/  @P2 STG.E desc[UR14][R20.64+0x20], R27 ;  /* 0x0000201b14002986 */ /* 0x0005e2000c10190e */
[----:B------:R-:W-:Y:S01]  /*8700*/  ISETP.GT.AND P4, PT, R13, RZ, P1 ;  /* 0x000000ff0d00720c */ /* 0x000fe20000f84270 */
[----:B0-----:R-:W-:Y:S01]  /*8710*/  IMAD.X R25, R9, 0x1, R21, P6 ;  /* 0x0000000109197824 */ /* 0x001fe200030e0615 */
[----:B------:R-:W-:Y:S01]  /*8720*/  IADD3 R15, P2, R10, 0x20, RZ ;  /* 0x000000200a0f7810 */ /* 0x000fe20007f5e0ff */
[----:B------:R-:W-:Y:S01]  /*8730*/  @P5 STG.E desc[UR14][R22.64], R155 ;  /* 0x0000009b16005986 */ /* 0x000fe2000c10190e */
[----:B------:R-:W-:Y:S01]  /*8740*/  ISETP.GT.AND P1, PT, R13, 0x8, P1 ;  /* 0x000000080d00780c */ /* 0x000fe20000f24270 */
[----:B------:R-:W-:Y:S01]  /*8750*/  FMUL R39, R39, R11 ;  /* 0x0000000b27277220 */ /* 0x000fe20000400000 */
[----:B------:R-:W-:Y:S01]  /*8760*/  IADD3 R18, P5, R15, R18, RZ ;  /* 0x000000120f127210 */ /* 0x000fe20007fbe0ff */
[----:B-1----:R-:W-:-:S02]  /*8770*/  IMAD.X R16, RZ, RZ, R9, P2 ;  /* 0x000000ffff107224 */ /* 0x002fc400010e0609 */
[-C--:B------:R-:W-:Y:S01]  /*8780*/  FMUL R17, R30, R11.reuse ;  /* 0x0000000b1e117220 */ /* 0x080fe20000400000 */
[----:B------:R-:W-:Y:S01]  /*8790*/  ISETP.GT.AND P2, PT, R14, 0x10, PT ;  /* 0x000000100e00780c */ /* 0x000fe20003f44270 */
[-C--:B------:R-:W-:Y:S01]  /*87a0*/  FMUL R153, R32, R11.reuse ;  /* 0x0000000b20997220 */ /* 0x080fe20000400000 */
[----:B------:R-:W-:Y:S01]  /*87b0*/  IMAD.X R19, R16, 0x1, R19, P5 ;  /* 0x0000000110137824 */ /* 0x000fe200028e0613 */
[----:B------:R-:W-:Y:S01]  /*87c0*/  IADD3 R26, P6, R10, R22, RZ ;  /* 0x000000160a1a7210 */ /* 0x000fe20007fde0ff */
[----:B------:R-:W-:Y:S01]  /*87d0*/  @P4 STG.E desc[UR14][R24.64], R29 ;  /* 0x0000001d18004986 */ /* 0x000fe2000c10190e */
[----:B--2---:R-:W-:Y:S01]  /*87e0*/  IADD3 R20, P4, R15, R20, RZ ;  /* 0x000000140f147210 */ /* 0x004fe20007f9e0ff */
[----:B------:R-:W-:Y:S01]  /*87f0*/  FMUL R41, R41, R11 ;  /* 0x0000000b29297220 */ /* 0x000fe20000400000 */
[----:B------:R-:W-:Y:S01]  /*8800*/  ISETP.GT.AND P5, PT, R13, RZ, P2 ;  /* 0x000000ff0d00720c */ /* 0x000fe200017a4270 */
[----:B------:R0:W-:Y:S01]  /*8810*/  @P0 STG.E desc[UR14][R18.64], R17 ;  /* 0x0000001112000986 */ /* 0x0001e2000c10190e */
[----:B------:R-:W-:Y:S01]  /*8820*/  ISETP.GT.AND P0, PT, R14, 0x11, PT ;  /* 0x000000110e00780c */ /* 0x000fe20003f04270 */
[----:B------:R-:W-:-:S02]  /*8830*/  IMAD.X R21, R16, 0x1, R21, P4 ;  /* 0x0000000110157824 */ /* 0x000fc400020e0615 */
[-C--:B------:R-:W-:Y:S01]  /*8840*/  FMUL R43, R43, R11.reuse ;  /* 0x0000000b2b2b7220 */ /* 0x080fe20000400000 */
[----:B------:R-:W-:Y:S01]  /*8850*/  IMAD.X R27, R9, 0x1, R23, P6 ;  /* 0x00000001091b7824 */ /* 0x000fe200030e0617 */
[----:B------:R-:W-:Y:S01]  /*8860*/  ISETP.GT.AND P4, PT, R13, RZ, P0 ;  /* 0x000000ff0d00720c */ /* 0x000fe20000784270 */
[-C--:B------:R-:W-:Y:S01]  /*8870*/  FMUL R45, R45, R11.reuse ;  /* 0x0000000b2d2d7220 */ /* 0x080fe20000400000 */
[----:B------:R1:W-:Y:S01]  /*8880*/  @P1 STG.E desc[UR14][R20.64], R31 ;  /* 0x0000001f14001986 */ /* 0x0003e2000c10190e */
[----:B------:R-:W-:Y:S01]  /*8890*/  ISETP.GT.AND P1, PT, R13, 0x8, P2 ;  /* 0x000000080d00780c */ /* 0x000fe20001724270 */
[-C--:B------:R-:W-:Y:S01]  /*88a0*/  FMUL R47, R47, R11.reuse ;  /* 0x0000000b2f2f7220 */ /* 0x080fe20000400000 */
[----:B------:R-:W-:Y:S01]  /*88b0*/  IADD3 R28, P2, R10, R24, RZ ;  /* 0x000000180a1c7210 */ /* 0x000fe20007f5e0ff */
[-C--:B------:R-:W-:Y:S01]  /*88c0*/  FMUL R49, R49, R11.reuse ;  /* 0x0000000b31317220 */ /* 0x080fe20000400000 */
[----:B------:R-:W-:Y:S01]  /*88d0*/  @P5 STG.E desc[UR14][R26.64], R153 ;  /* 0x000000991a005986 */ /* 0x000fe2000c10190e */
[----:B0-----:R-:W-:Y:S01]  /*88e0*/  IADD3 R18, P5, R15, R22, RZ ;  /* 0x000000160f127210 */ /* 0x001fe20007fbe0ff */
[-C--:B------:R-:W-:Y:S01]  /*88f0*/  FMUL R17, R34, R11.reuse ;  /* 0x0000000b22117220 */ /* 0x080fe20000400000 */
[----:B------:R-:W-:Y:S01]  /*8900*/  IMAD.X R29, R9, 0x1, R25, P2 ;  /* 0x00000001091d7824 */ /* 0x000fe200010e0619 */
[----:B------:R-:W-:Y:S01]  /*8910*/  ISETP.GT.AND P0, PT, R13, 0x8, P0 ;  /* 0x000000080d00780c */ /* 0x000fe20000704270 */
[-C--:B------:R-:W-:Y:S01]  /*8920*/  FMUL R51, R51, R11.reuse ;  /* 0x0000000b33337220 */ /* 0x080fe20000400000 */
[----:B------:R-:W-:Y:S01]  /*8930*/  ISETP.GT.AND P2, PT, R14, 0x18, PT ;  /* 0x000000180e00780c */ /* 0x000fe20003f44270 */
[----:B------:R-:W-:Y:S01]  /*8940*/  IMAD.X R19, R16, 0x1, R23, P5 ;  /* 0x0000000110137824 */ /* 0x000fe200028e0617 */
[----:B------:R-:W-:Y:S01]  /*8950*/  @P4 STG.E desc[UR14][R28.64], R33 ;  /* 0x000000211c004986 */ /* 0x000fe2000c10190e */
[----:B-1----:R-:W-:Y:S01]  /*8960*/  IADD3 R20, P4, R15, R24, RZ ;  /* 0x000000180f147210 */ /* 0x002fe20007f9e0ff */
[-C--:B------:R-:W-:Y:S01]  /*8970*/  FMUL R31, R36, R11.reuse ;  /* 0x0000000b241f7220 */ /* 0x080fe20000400000 */
[----:B------:R-:W-:Y:S01]  /*8980*/  ISETP.GT.AND P5, PT, R13, RZ, P2 ;  /* 0x000000ff0d00720c */ /* 0x000fe200017a4270 */
[----:B------:R0:W-:Y:S01]  /*8990*/  @P1 STG.E desc[UR14][R18.64], R17 ;  /* 0x0000001112001986 */ /* 0x0001e2000c10190e */
[----:B------:R-:W-:Y:S01]  /*89a0*/  ISETP.GT.AND P1, PT, R14, 0x19, PT ;  /* 0x000000190e00780c */ /* 0x000fe20003f24270 */
[----:B------:R-:W-:Y:S01]  /*89b0*/  IMAD.X R21, R16, 0x1, R25, P4 ;  /* 0x0000000110157824 */ /* 0x000fe200020e0619 */
[C---:B------:R-:W-:Y:S01]  /*89c0*/  IADD3 R22, P6, R10.reuse, R26, RZ ;  /* 0x0000001a0a167210 */ /* 0x040fe20007fde0ff */
[-C--:B------:R-:W-:Y:S01]  /*89d0*/  FMUL R53, R53, R11.reuse ;  /* 0x0000000b35357220 */ /* 0x080fe20000400000 */
[----:B------:R-:W-:Y:S01]  /*89e0*/  ISETP.GT.AND P4, PT, R13, RZ, P1 ;  /* 0x000000ff0d00720c */ /* 0x000fe20000f84270 */
[-C--:B------:R-:W-:Y:S01]  /*89f0*/  FMUL R55, R55, R11.reuse ;  /* 0x0000000b37377220 */ /* 0x080fe20000400000 */
[----:B------:R1:W-:Y:S01]  /*8a00*/  @P0 STG.E desc[UR14][R20.64], R35 ;  /* 0x0000002314000986 */ /* 0x0003e2000c10190e */
[----:B------:R-:W-:Y:S01]  /*8a10*/  IMAD.X R23, R9, 0x1, R27, P6 ;  /* 0x0000000109177824 */ /* 0x000fe200030e061b */
[----:B------:R-:W-:Y:S01]  /*8a20*/  ISETP.GT.AND P0, PT, R13, 0x8, P2 ;  /* 0x000000080d00780c */ /* 0x000fe20001704270 */
[-C--:B------:R-:W-:Y:S01]  /*8a30*/  FMUL R57, R57, R11.reuse ;  /* 0x0000000b39397220 */ /* 0x080fe20000400000 */
[----:B------:R-:W-:Y:S01]  /*8a40*/  IADD3 R24, P2, R10, R28, RZ ;  /* 0x0000001c0a187210 */ /* 0x000fe20007f5e0ff */
[-C--:B0-----:R-:W-:Y:S01]  /*8a50*/  FMUL R17, R38, R11.reuse ;  /* 0x0000000b26117220 */ /* 0x081fe20000400000 */
[----:B------:R0:W-:Y:S01]  /*8a60*/  @P5 STG.E desc[UR14][R22.64], R31 ;  /* 0x0000001f16005986 */ /* 0x0001e2000c10190e */
[----:B------:R-:W-:Y:S01]  /*8a70*/  IADD3 R18, P5, R15, R26, RZ ;  /* 0x0000001a0f127210 */ /* 0x000fe20007fbe0ff */
        /* <DEDUP_REMOVED lines=9> */
[C---:B------:R-:W-:Y:S01]  /*8b10*/  ISETP.GT.AND P5, PT, R13.reuse, RZ, P2 ;  /* 0x000000ff0d00720c */ /* 0x040fe200017a4270 */
[----:B------:R1:W-:Y:S01]  /*8b20*/  @P0 STG.E desc[UR14][R18.64], R17 ;  /* 0x0000001112000986 */ /* 0x0003e2000c10190e */
[----:B------:R-:W-:Y:S01]  /*8b30*/  ISETP.GT.AND P0, PT, R14, 0x21, PT ;  /* 0x000000210e00780c */ /* 0x000fe20003f04270 */
[----:B------:R-:W-:Y:S01]  /*8b40*/  IMAD.X R21, R16, 0x1, R29, P4 ;  /* 0x0000000110157824 */ /* 0x000fe200020e061d */
[----:B------:R-:W-:Y:S01]  /*8b50*/  IADD3 R26, P6, R10, R22, RZ ;  /* 0x000000160a1a7210 */ /* 0x000fe20007fde0ff */
[-C--:B0-----:R-:W-:Y:S01]  /*8b60*/  FMUL R31, R40, R11.reuse ;  /* 0x0000000b281f7220 */ /* 0x081fe20000400000 */
[----:B------:R-:W-:Y:S01]  /*8b70*/  ISETP.GT.AND P4, PT, R13, RZ, P0 ;  /* 0x000000ff0d00720c */ /* 0x000fe20000784270 */
[-C--:B------:R-:W-:Y:S01]  /*8b80*/  FMUL R65, R65, R11.reuse ;  /* 0x0000000b41417220 */ /* 0x080fe20000400000 */
[----:B------:R0:W-:Y:S01]  /*8b90*/  @P1 STG.E desc[UR14][R20.64], R39 ;  /* 0x0000002714001986 */ /* 0x0001e2000c10190e */
[----:B------:R-:W-:Y:S01]  /*8ba0*/  IMAD.X R27, R9, 0x1, R23, P6 ;  /* 0x00000001091b7824 */ /* 0x000fe200030e0617 */
[----:B------:R-:W-:Y:S01]  /*8bb0*/  ISETP.GT.AND P1, PT, R13, 0x8, P2 ;  /* 0x000000080d00780c */ /* 0x000fe20001724270 */
[-C--:B------:R-:W-:Y:S01]  /*8bc0*/  FMUL R67, R67, R11.reuse ;  /* 0x0000000b43437220 */ /* 0x080fe20000400000 */
[----:B------:R-:W-:Y:S01]  /*8bd0*/  IADD3 R28, P2, R10, R24, RZ ;  /* 0x000000180a1c7210 */ /* 0x000fe20007f5e0ff */
[-C--:B-1----:R-:W-:Y:S01]  /*8be0*/  FMUL R17, R42, R11.reuse ;  /* 0x0000000b2a117220 */ /* 0x082fe20000400000 */
        /* <DEDUP_REMOVED lines=9> */
[----:B0-----:R-:W-:Y:S01]  /*8c80*/  IADD3 R20, P4, R15, R24, RZ ;  /* 0x000000180f147210 */ /* 0x001fe20007f9e0ff */
[-C--:B------:R-:W-:Y:S01]  /*8c90*/  FMUL R73, R73, R11.reuse ;  /* 0x0000000b49497220 */ /* 0x080fe20000400000 */
[C---:B------:R-:W-:Y:S01]  /*8ca0*/  ISETP.GT.AND P5, PT, R13.reuse, RZ, P2 ;  /* 0x000000ff0d00720c */ /* 0x040fe200017a4270 */
[----:B------:R0:W-:Y:S01]  /*8cb0*/  @P1 STG.E desc[UR14][R18.64], R17 ;  /* 0x0000001112001986 */ /* 0x0001e2000c10190e */
[----:B------:R-:W-:Y:S01]  /*8cc0*/  ISETP.GT.AND P1, PT, R14, 0x29, PT ;  /* 0x000000290e00780c */ /* 0x000fe20003f24270 */
[----:B------:R-:W-:Y:S01]  /*8cd0*/  IMAD.X R21, R16, 0x1, R25, P4 ;  /* 0x0000000110157824 */ /* 0x000fe200020e0619 */
[----:B------:R-:W-:Y:S01]  /*8ce0*/  IADD3 R22, P6, R10, R26, RZ ;  /* 0x0000001a0a167210 */ /* 0x000fe20007fde0ff */
[-C--:B-1----:R-:W-:Y:S01]  /*8cf0*/  FMUL R31, R44, R11.reuse ;  /* 0x0000000b2c1f7220 */ /* 0x082fe20000400000 */
        /* <DEDUP_REMOVED lines=137> */
[----:B------:R-:W-:Y:S01]  /*9590*/  ISETP.GT.AND P2, PT, R14, 0x58, PT ;  /* 0x000000580e00780c */ /* 0x000fe20003f44270 */
[-C--:B------:R-:W-:Y:S01]  /*95a0*/  FMUL R131, R131, R11.reuse ;  /* 0x0000000b83837220 */ /* 0x080fe20000400000 */
[C---:B------:R-:W-:Y:S01]  /*95b0*/  ISETP.GT.AND P0, PT, R13.reuse, 0x8, P0 ;  /* 0x000000080d00780c */ /* 0x040fe20000704270 */
[----:B------:R-:W-:Y:S01]  /*95c0*/  IMAD.X R19, R16, 0x1, R23, P5 ;  /* 0x0000000110137824 */ /* 0x000fe200028e0617 */
[----:B------:R-:W-:Y:S01]  /*95d0*/  @P4 STG.E desc[UR14][R28.64], R65 ;  /* 0x000000411c004986 */ /* 0x000fe2000c10190e */
[----:B------:R-:W-:Y:S01]  /*95e0*/  ISETP.GT.AND P5, PT, R13, RZ, P2 ;  /* 0x000000ff0d00720c */ /* 0x000fe200017a4270 */
[-C--:B------:R-:W-:Y:S01]  /*95f0*/  FMUL R133, R133, R11.reuse ;  /* 0x0000000b85857220 */ /* 0x080fe20000400000 */
[----:B0-----:R-:W-:Y:S01]  /*9600*/  IADD3 R20, P4, R15, R24, RZ ;  /* 0x000000180f147210 */ /* 0x001fe20007f9e0ff */
[----:B------:R0:W-:Y:S01]  /*9610*/  @P1 STG.E desc[UR14][R18.64], R17 ;  /* 0x0000001112001986 */ /* 0x0001e2000c10190e */
[----:B------:R-:W-:Y:S01]  /*9620*/  IADD3 R22, P6, R10, R26, RZ ;  /* 0x0000001a0a167210 */ /* 0x000fe20007fde0ff */
[-C--:B-1----:R-:W-:Y:S01]  /*9630*/  FMUL R31, R68, R11.reuse ;  /* 0x0000000b441f7220 */ /* 0x082fe20000400000 */
[----:B------:R-:W-:Y:S01]  /*9640*/  ISETP.GT.AND P1, PT, R14, 0x59, PT ;  /* 0x000000590e00780c */ /* 0x000fe20003f24270 */
[----:B------:R-:W-:Y:S01]  /*9650*/  IMAD.X R21, R16, 0x1, R25, P4 ;  /* 0x0000000110157824 */ /* 0x000fe200020e0619 */
[----:B------:R-:W-:Y:S01]  /*9660*/  ISETP.GT.AND P2, PT, R13, 0x8, P2 ;  /* 0x000000080d00780c */ /* 0x000fe20001744270 */
[----:B------:R-:W-:Y:S01]  /*9670*/  IMAD.X R23, R9, 0x1, R27, P6 ;  /* 0x0000000109177824 */ /* 0x000fe200030e061b */
[----:B------:R-:W-:Y:S01]  /*9680*/  ISETP.GT.AND P4, PT, R13, RZ, P1 ;  /* 0x000000ff0d00720c */ /* 0x000fe20000f84270 */
[-C--:B------:R-:W-:Y:S01]  /*9690*/  FMUL R135, R135, R11.reuse ;  /* 0x0000000b87877220 */ /* 0x080fe20000400000 */
[----:B------:R1:W-:Y:S01]  /*96a0*/  @P0 STG.E desc[UR14][R20.64], R67 ;  /* 0x0000004314000986 */ /* 0x0003e2000c10190e */
[----:B------:R-:W-:Y:S01]  /*96b0*/  IADD3 R24, P0, R10, R28, RZ ;  /* 0x0000001c0a187210 */ /* 0x000fe20007f1e0ff */
[-C--:B------:R-:W-:Y:S01]  /*96c0*/  FMUL R137, R137, R11.reuse ;  /* 0x0000000b89897220 */ /* 0x080fe20000400000 */
[----:B------:R-:W-:Y:S01]  /*96d0*/  ISETP.GT.AND P1, PT, R13, 0x8, P1 ;  /* 0x000000080d00780c */ /* 0x000fe20000f24270 */
[----:B------:R2:W-:Y:S01]  /*96e0*/  @P5 STG.E desc[UR14][R22.64], R31 ;  /* 0x0000001f16005986 */ /* 0x0005e2000c10190e */
[----:B0-----:R-:W-:Y:S01]  /*96f0*/  IADD3 R18, P5, R15, R26, RZ ;  /* 0x0000001a0f127210 */ /* 0x001fe20007fbe0ff */
[----:B------:R-:W-:Y:S01]  /*9700*/  IMAD.X R25, R9, 0x1, R29, P0 ;  /* 0x0000000109197824 */ /* 0x000fe200000e061d */
[----:B------:R-:W-:Y:S01]  /*9710*/  ISETP.GT.AND P0, PT, R14, 0x60, PT ;  /* 0x000000600e00780c */ /* 0x000fe20003f04270 */
[-C--:B------:R-:W-:Y:S01]  /*9720*/  FMUL R17, R70, R11.reuse ;  /* 0x0000000b46117220 */ /* 0x080fe20000400000 */
[----:B------:R-:W-:Y:S01]  /*9730*/  IADD3 R26, P6, R10, R22, RZ ;  /* 0x000000160a1a7210 */ /* 0x000fe20007fde0ff */
[----:B------:R-:W-:Y:S01]  /*9740*/  IMAD.X R19, R16, 0x1, R27, P5 ;  /* 0x0000000110137824 */ /* 0x000fe200028e061b */
[----:B------:R-:W-:Y:S01]  /*9750*/  @P4 STG.E desc[UR14][R24.64], R69 ;  /* 0x0000004518004986 */ /* 0x000fe2000c10190e */
[----:B-1----:R-:W-:Y:S01]  /*9760*/  IADD3 R20, P5, R15, R28, RZ ;  /* 0x0000001c0f147210 */ /* 0x002fe20007fbe0ff */
[----:B------:R-:W-:Y:S01]  /*9770*/  FMUL R139, R139, R11 ;  /* 0x0000000b8b8b7220 */ /* 0x000fe20000400000 */
[----:B------:R-:W-:Y:S01]  /*9780*/  ISETP.GT.AND P4, PT, R13, RZ, P0 ;  /* 0x000000ff0d00720c */ /* 0x000fe20000784270 */
[----:B------:R0:W-:Y:S01]  /*9790*/  @P2 STG.E desc[UR14][R18.64], R17 ;  /* 0x0000001112002986 */ /* 0x0001e2000c10190e */
[----:B------:R-:W-:Y:S01]  /*97a0*/  ISETP.GT.AND P2, PT, R14, 0x61, PT ;  /* 0x000000610e00780c */ /* 0x000fe20003f44270 */
[----:B------:R-:W-:-:S02]  /*97b0*/  IMAD.X R21, R16, 0x1, R29, P5 ;  /* 0x0000000110157824 */ /* 0x000fc400028e061d */
[-C--:B--2---:R-:W-:Y:S01]  /*97c0*/  FMUL R31, R72, R11.reuse ;  /* 0x0000000b481f7220 */ /* 0x084fe20000400000 */
[----:B------:R-:W-:Y:S01]  /*97d0*/  IMAD.X R27, R9, 0x1, R23, P6 ;  /* 0x00000001091b7824 */ /* 0x000fe200030e0617 */
[----:B------:R-:W-:Y:S01]  /*97e0*/  ISETP.GT.AND P5, PT, R13, RZ, P2 ;  /* 0x000000ff0d00720c */ /* 0x000fe200017a4270 */
[-C--:B------:R-:W-:Y:S01]  /*97f0*/  FMUL R141, R141, R11.reuse ;  /* 0x0000000b8d8d7220 */ /* 0x080fe20000400000 */
[----:B------:R1:W-:Y:S01]  /*9800*/  @P1 STG.E desc[UR14][R20.64], R71 ;  /* 0x0000004714001986 */ /* 0x0003e2000c10190e */
[----:B------:R-:W-:Y:S01]  /*9810*/  IADD3 R28, P1, R10, R24, RZ ;  /* 0x000000180a1c7210 */ /* 0x000fe20007f3e0ff */
[-C--:B------:R-:W-:Y:S01]  /*9820*/  FMUL R143, R143, R11.reuse ;  /* 0x0000000b8f8f7220 */ /* 0x080fe20000400000 */
[----:B------:R-:W-:Y:S01]  /*9830*/  ISETP.GT.AND P0, PT, R13, 0x8, P0 ;  /* 0x000000080d00780c */ /* 0x000fe20000704270 */
[-C--:B------:R-:W-:Y:S01]  /*9840*/  FMUL R145, R145, R11.reuse ;  /* 0x0000000b91917220 */ /* 0x080fe20000400000 */
[----:B------:R2:W-:Y:S01]  /*9850*/  @P4 STG.E desc[UR14][R26.64], R31 ;  /* 0x0000001f1a004986 */ /* 0x0005e2000c10190e */
[----:B0-----:R-:W-:Y:S01]  /*9860*/  IADD3 R18, P4, R15, R22, RZ ;  /* 0x000000160f127210 */ /* 0x001fe20007f9e0ff */
[----:B------:R-:W-:Y:S01]  /*9870*/  IMAD.X R29, R9, 0x1, R25, P1 ;  /* 0x00000001091d7824 */ /* 0x000fe200008e0619 */
[----:B------:R-:W-:Y:S01]  /*9880*/  ISETP.GT.AND P1, PT, R14, 0x68, PT ;  /* 0x000000680e00780c */ /* 0x000fe20003f24270 */
[-C--:B------:R-:W-:Y:S01]  /*9890*/  FMUL R17, R74, R11.reuse ;  /* 0x0000000b4a117220 */ /* 0x080fe20000400000 */
[----:B------:R-:W-:Y:S01]  /*98a0*/  ISETP.GT.AND P2, PT, R13, 0x8, P2 ;  /* 0x000000080d00780c */ /* 0x000fe20001744270 */
        /* <DEDUP_REMOVED lines=9> */
[-C--:B--2---:R-:W-:Y:S01]  /*9940*/  FMUL R31, R76, R11.reuse ;  /* 0x0000000b4c1f7220 */ /* 0x084fe20000400000 */
[----:B------:R-:W-:Y:S01]  /*9950*/  ISETP.GT.AND P5, PT, R13, RZ, P0 ;  /* 0x000000ff0d00720c */ /* 0x000fe200007a4270 */
[-C--:B------:R-:W-:Y:S01]  /*9960*/  FMUL R149, R149, R11.reuse ;  /* 0x0000000b95957220 */ /* 0x080fe20000400000 */
[----:B------:R1:W-:Y:S01]  /*9970*/  @P2 STG.E desc[UR14][R20.64], R75 ;  /* 0x0000004b14002986 */ /* 0x0003e2000c10190e */
[----:B------:R-:W-:Y:S01]  /*9980*/  IMAD.X R23, R9, 0x1, R27, P6 ;  /* 0x0000000109177824 */ /* 0x000fe200030e061b */
[----:B------:R-:W-:Y:S01]  /*9990*/  IADD3 R24, P2, R10, R28, RZ ;  /* 0x0000001c0a187210 */ /* 0x000fe20007f5e0ff */
[-C--:B------:R-:W-:Y:S01]  /*99a0*/  FMUL R151, R151, R11.reuse ;  /* 0x0000000b97977220 */ /* 0x080fe20000400000 */
[----:B------:R-:W-:Y:S01]  /*99b0*/  ISETP.GT.AND P1, PT, R13, 0x8, P1 ;  /* 0x000000080d00780c */ /* 0x000fe20000f24270 */
[----:B0-----:R-:W-:Y:S01]  /*99c0*/  FMUL R17, R78, R11 ;  /* 0x0000000b4e117220 */ /* 0x001fe20000400000 */
[----:B------:R0:W-:Y:S01]  /*99d0*/  @P4 STG.E desc[UR14][R22.64], R31 ;  /* 0x0000001f16004986 */ /* 0x0001e2000c10190e */
[----:B------:R-:W-:Y:S01]  /*99e0*/  IADD3 R18, P4, R15, R26, RZ ;  /* 0x0000001a0f127210 */ /* 0x000fe20007f9e0ff */
[----:B------:R-:W-:Y:S01]  /*99f0*/  IMAD.X R25, R9, 0x1, R29, P2 ;  /* 0x0000000109197824 */ /* 0x000fe200010e061d */
[----:B------:R-:W-:-:S02]  /*9a00*/  ISETP.GT.AND P2, PT, R14, 0x70, PT ;  /* 0x000000700e00780c */ /* 0x000fc40003f44270 */
[----:B------:R-:W-:Y:S01]  /*9a10*/  ISETP.GT.AND P0, PT, R13, 0x8, P0 ;  /* 0x000000080d00780c */ /* 0x000fe20000704270 */
[----:B------:R-:W-:Y:S01]  /*9a20*/  IMAD.X R19, R16, 0x1, R27, P4 ;  /* 0x0000000110137824 */ /* 0x000fe200020e061b */
[----:B------:R-:W-:Y:S01]  /*9a30*/  @P5 STG.E desc[UR14][R24.64], R77 ;  /* 0x0000004d18005986 */ /* 0x000fe2000c10190e */
[----:B-1----:R-:W-:Y:S02]  /*9a40*/  IADD3 R20, P5, R15, R28, RZ ;  /* 0x0000001c0f147210 */ /* 0x002fe40007fbe0ff */
[C---:B------:R-:W-:Y:S01]  /*9a50*/  ISETP.GT.AND P4, PT, R13.reuse, RZ, P2 ;  /* 0x000000ff0d00720c */ /* 0x040fe20001784270 */
[----:B------:R1:W-:Y:S01]  /*9a60*/  @P1 STG.E desc[UR14][R18.64], R17 ;  /* 0x0000001112001986 */ /* 0x0003e2000c10190e */
[----:B------:R-:W-:Y:S01]  /*9a70*/  ISETP.GT.AND P1, PT, R14, 0x71, PT ;  /* 0x000000710e00780c */ /* 0x000fe20003f24270 */
[----:B------:R-:W-:Y:S01]  /*9a80*/  IMAD.X R21, R16, 0x1, R29, P5 ;  /* 0x0000000110157824 */ /* 0x000fe200028e061d */
[----:B------:R-:W-:Y:S01]  /*9a90*/  IADD3 R26, P6, R10, R22, RZ ;  /* 0x000000160a1a7210 */ /* 0x000fe20007fde0ff */
[----:B0-----:R-:W-:Y:S01]  /*9aa0*/  FMUL R31, R80, R11 ;  /* 0x0000000b501f7220 */ /* 0x001fe20000400000 */
[----:B------:R-:W-:-:S02]  /*9ab0*/  ISETP.GT.AND P5, PT, R13, RZ, P1 ;  /* 0x000000ff0d00720c */ /* 0x000fc40000fa4270 */
[----:B------:R0:W-:Y:S01]  /*9ac0*/  @P0 STG.E desc[UR14][R20.64], R79 ;  /* 0x0000004f14000986 */ /* 0x0001e2000c10190e */
[----:B------:R-:W-:Y:S01]  /*9ad0*/  IMAD.X R27, R9, 0x1, R23, P6 ;  /* 0x00000001091b7824 */ /* 0x000fe200030e0617 */
[----:B------:R-:W-:Y:S02]  /*9ae0*/  IADD3 R28, P0, R10, R24, RZ ;  /* 0x000000180a1c7210 */ /* 0x000fe40007f1e0ff */
[----:B------:R-:W-:Y:S01]  /*9af0*/  ISETP.GT.AND P2, PT, R13, 0x8, P2 ;  /* 0x000000080d00780c */ /* 0x000fe20001744270 */
[----:B-1----:R-:W-:Y:S01]  /*9b00*/  FMUL R17, R82, R11 ;  /* 0x0000000b52117220 */ /* 0x002fe20000400000 */
[----:B------:R1:W-:Y:S01]  /*9b10*/  @P4 STG.E desc[UR14][R26.64], R31 ;  /* 0x0000001f1a004986 */ /* 0x0003e2000c10190e */
[----:B------:R-:W-:Y:S01]  /*9b20*/  IADD3 R18, P4, R15, R22, RZ ;  /* 0x000000160f127210 */ /* 0x000fe20007f9e0ff */
[----:B------:R-:W-:Y:S01]  /*9b30*/  IMAD.X R29, R9, 0x1, R25, P0 ;  /* 0x00000001091d7824 */ /* 0x000fe200000e0619 */
[----:B------:R-:W-:Y:S02]  /*9b40*/  ISETP.GT.AND P0, PT, R14, 0x78, PT ;  /* 0x000000780e00780c */ /* 0x000fe40003f04270 */
[----:B------:R-:W-:Y:S01]  /*9b50*/  ISETP.GT.AND P1, PT, R13, 0x8, P1 ;  /* 0x000000080d00780c */ /* 0x000fe20000f24270 */
[----:B------:R-:W-:Y:S01]  /*9b60*/  IMAD.X R19, R16, 0x1, R23, P4 ;  /* 0x0000000110137824 */ /* 0x000fe200020e0617 */
[----:B------:R-:W-:Y:S01]  /*9b70*/  @P5 STG.E desc[UR14][R28.64], R81 ;  /* 0x000000511c005986 */ /* 0x000fe2000c10190e */
[----:B0-----:R-:W-:-:S02]  /*9b80*/  IADD3 R20, P5, R15, R24, RZ ;  /* 0x000000180f147210 */ /* 0x001fc40007fbe0ff */
[C---:B------:R-:W-:Y:S01]  /*9b90*/  ISETP.GT.AND P4, PT, R13.reuse, RZ, P0 ;  /* 0x000000ff0d00720c */ /* 0x040fe20000784270 */
[----:B------:R0:W-:Y:S01]  /*9ba0*/  @P2 STG.E desc[UR14][R18.64], R17 ;  /* 0x0000001112002986 */ /* 0x0001e2000c10190e */
[----:B------:R-:W-:Y:S01]  /*9bb0*/  ISETP.GT.AND P2, PT, R14, 0x79, PT ;  /* 0x000000790e00780c */ /* 0x000fe20003f44270 */
[----:B------:R-:W-:Y:S01]  /*9bc0*/  IMAD.X R21, R16, 0x1, R25, P5 ;  /* 0x0000000110157824 */ /* 0x000fe200028e0619 */
[----:B------:R-:W-:Y:S01]  /*9bd0*/  IADD3 R22, P6, R10, R26, RZ ;  /* 0x0000001a0a167210 */ /* 0x000fe20007fde0ff */
[----:B-1----:R-:W-:Y:S01]  /*9be0*/  FMUL R31, R84, R11 ;  /* 0x0000000b541f7220 */ /* 0x002fe20000400000 */
[----:B------:R-:W-:Y:S02]  /*9bf0*/  ISETP.GT.AND P5, PT, R13, RZ, P2 ;  /* 0x000000ff0d00720c */ /* 0x000fe400017a4270 */
[----:B------:R1:W-:Y:S01]  /*9c00*/  @P1 STG.E desc[UR14][R20.64], R83 ;  /* 0x0000005314001986 */ /* 0x0003e2000c10190e */
[----:B------:R-:W-:Y:S01]  /*9c10*/  IMAD.X R23, R9, 0x1, R27, P6 ;  /* 0x0000000109177824 */ /* 0x000fe200030e061b */
[----:B------:R-:W-:-:S02]  /*9c20*/  IADD3 R24, P1, R10, R28, RZ ;  /* 0x0000001c0a187210 */ /* 0x000fc40007f3e0ff */
[----:B------:R-:W-:Y:S01]  /*9c30*/  ISETP.GT.AND P0, PT, R13, 0x8, P0 ;  /* 0x000000080d00780c */ /* 0x000fe20000704270 */
[----:B0-----:R-:W-:Y:S01]  /*9c40*/  FMUL R17, R86, R11 ;  /* 0x0000000b56117220 */ /* 0x001fe20000400000 */
[----:B------:R0:W-:Y:S01]  /*9c50*/  @P4 STG.E desc[UR14][R22.64], R31 ;  /* 0x0000001f16004986 */ /* 0x0001e2000c10190e */
[----:B------:R-:W-:Y:S01]  /*9c60*/  IADD3 R18, P4, R15, R26, RZ ;  /* 0x0000001a0f127210 */ /* 0x000fe20007f9e0ff */
[----:B------:R-:W-:Y:S01]  /*9c70*/  IMAD.X R25, R9, 0x1, R29, P1 ;  /* 0x0000000109197824 */ /* 0x000fe200008e061d */
[----:B------:R-:W-:Y:S02]  /*9c80*/  ISETP.GT.AND P1, PT, R14, 0x80, PT ;  /* 0x000000800e00780c */ /* 0x000fe40003f24270 */
[----:B------:R-:W-:Y:S01]  /*9c90*/  ISETP.GT.AND P2, PT, R13, 0x8, P2 ;  /* 0x000000080d00780c */ /* 0x000fe20001744270 */
[----:B------:R-:W-:Y:S01]  /*9ca0*/  IMAD.X R19, R16, 0x1, R27, P4 ;  /* 0x0000000110137824 */ /* 0x000fe200020e061b */
[----:B------:R-:W-:Y:S01]  /*9cb0*/  @P5 STG.E desc[UR14][R24.64], R85 ;  /* 0x0000005518005986 */ /* 0x000fe2000c10190e */
[----:B-1----:R-:W-:-:S02]  /*9cc0*/  IADD3 R20, P5, R15, R28, RZ ;  /* 0x0000001c0f147210 */ /* 0x002fc40007fbe0ff */
[C---:B------:R-:W-:Y:S01]  /*9cd0*/  ISETP.GT.AND P4, PT, R13.reuse, RZ, P1 ;  /* 0x000000ff0d00720c */ /* 0x040fe20000f84270 */
[----:B------:R1:W-:Y:S01]  /*9ce0*/  @P0 STG.E desc[UR14][R18.64], R17 ;  /* 0x0000001112000986 */ /* 0x0003e2000c10190e */
[----:B------:R-:W-:Y:S01]  /*9cf0*/  ISETP.GT.AND P0, PT, R14, 0x81, PT ;  /* 0x000000810e00780c */ /* 0x000fe20003f04270 */
[----:B------:R-:W-:Y:S01]  /*9d00*/  IMAD.X R21, R16, 0x1, R29, P5 ;  /* 0x0000000110157824 */ /* 0x000fe200028e061d */
[----:B------:R-:W-:Y:S01]  /*9d10*/  IADD3 R26, P6, R10, R22, RZ ;  /* 0x000000160a1a7210 */ /* 0x000fe20007fde0ff */
[----:B0-----:R-:W-:Y:S01]  /*9d20*/  FMUL R31, R88, R11 ;  /* 0x0000000b581f7220 */ /* 0x001fe20000400000 */
[----:B------:R-:W-:Y:S02]  /*9d30*/  ISETP.GT.AND P5, PT, R13, RZ, P0 ;  /* 0x000000ff0d00720c */ /* 0x000fe400007a4270 */
[----:B------:R0:W-:Y:S01]  /*9d40*/  @P2 STG.E desc[UR14][R20.64], R87 ;  /* 0x0000005714002986 */ /* 0x0001e2000c10190e */
[----:B------:R-:W-:Y:S01]  /*9d50*/  IMAD.X R27, R9, 0x1, R23, P6 ;  /* 0x00000001091b7824 */ /* 0x000fe200030e0617 */
[----:B------:R-:W-:-:S02]  /*9d60*/  IADD3 R28, P2, R10, R24, RZ ;  /* 0x000000180a1c7210 */ /* 0x000fc40007f5e0ff */
        /* <DEDUP_REMOVED lines=246> */
[C---:B------:R-:W-:Y:S01]  /*acd0*/  ISETP.GT.AND P0, PT, R13.reuse, 0x8, P0 ;  /* 0x000000080d00780c */ /* 0x040fe20000704270 */
[----:B------:R-:W-:Y:S01]  /*ace0*/  IMAD.X R19, R16, 0x1, R23, P4 ;  /* 0x0000000110137824 */ /* 0x000fe200020e0617 */
[----:B------:R-:W-:Y:S01]  /*acf0*/  @P5 STG.E desc[UR14][R28.64], R137 ;  /* 0x000000891c005986 */ /* 0x000fe2000c10190e */
[----:B------:R-:W-:-:S02]  /*ad00*/  ISETP.GT.AND P4, PT, R13, RZ, P2 ;  /* 0x000000ff0d00720c */ /* 0x000fc40001784270 */
        /* <DEDUP_REMOVED lines=8> */
[----:B------:R-:W-:Y:S02]  /*ad90*/  ISETP.GT.AND P5, PT, R13, RZ, P1 ;  /* 0x000000ff0d00720c */ /* 0x000fe40000fa4270 */
[----:B------:R1:W-:Y:S01]  /*ada0*/  @P0 STG.E desc[UR14][R20.64], R139 ;  /* 0x0000008b14000986 */ /* 0x0003e2000c10190e */
[----:B------:R-:W-:Y:S01]  /*adb0*/  IADD3 R24, P0, R10, R28, RZ ;  /* 0x0000001c0a187210 */ /* 0x000fe20007f1e0ff */
[----:B0-----:R-:W-:-:S02]  /*adc0*/  FMUL R17, R142, R11 ;  /* 0x0000000b8e117220 */ /* 0x001fc40000400000 */
[----:B------:R0:W-:Y:S01]  /*add0*/  @P4 STG.E desc[UR14][R22.64], R31 ;  /* 0x0000001f16004986 */ /* 0x0001e2000c10190e */
[----:B------:R-:W-:Y:S01]  /*ade0*/  IADD3 R18, P4, R15, R26, RZ ;  /* 0x0000001a0f127210 */ /* 0x000fe20007f9e0ff */
[----:B------:R-:W-:Y:S01]  /*adf0*/  IMAD.X R25, R9, 0x1, R29, P0 ;  /* 0x0000000109197824 */ /* 0x000fe200000e061d */
[----:B------:R-:W-:Y:S02]  /*ae00*/  ISETP.GT.AND P0, PT, R14, 0xf0, PT ;  /* 0x000000f00e00780c */ /* 0x000fe40003f04270 */
        /* <DEDUP_REMOVED lines=13> */
[----:B------:R-:W-:Y:S02]  /*aee0*/  ISETP.GT.AND P6, PT, R13, 0x8, P0 ;  /* 0x000000080d00780c */ /* 0x000fe400007c4270 */
[----:B------:R-:W-:Y:S01]  /*aef0*/  IADD3 R28, P0, R10, R24, RZ ;  /* 0x000000180a1c7210 */ /* 0x000fe20007f1e0ff */
[----:B-1----:R-:W-:Y:S01]  /*af00*/  FMUL R17, R146, R11 ;  /* 0x0000000b92117220 */ /* 0x002fe20000400000 */
[----:B------:R1:W-:Y:S01]  /*af10*/  @P4 STG.E desc[UR14][R26.64], R31 ;  /* 0x0000001f1a004986 */ /* 0x0003e2000c10190e */
[----:B------:R-:W-:Y:S02]  /*af20*/  IADD3 R18, P1, R15, R22, RZ ;  /* 0x000000160f127210 */ /* 0x000fe40007f3e0ff */
[----:B------:R-:W-:Y:S01]  /*af30*/  IMAD.X R29, R9, 0x1, R25, P0 ;  /* 0x00000001091d7824 */ /* 0x000fe200000e0619 */
[----:B------:R-:W-:-:S02]  /*af40*/  ISETP.GT.AND P0, PT, R14, 0xf8, PT ;  /* 0x000000f80e00780c */ /* 0x000fc40003f04270 */
[C---:B0-----:R-:W-:Y:S01]  /*af50*/  IADD3 R20, P4, R15.reuse, R24, RZ ;  /* 0x000000180f147210 */ /* 0x041fe20007f9e0ff */
[----:B------:R-:W-:Y:S01]  /*af60*/  IMAD.X R19, R16, 0x1, R23, P1 ;  /* 0x0000000110137824 */ /* 0x000fe200008e0617 */
[----:B------:R0:W-:Y:S01]  /*af70*/  @P5 STG.E desc[UR14][R28.64], R145 ;  /* 0x000000911c005986 */ /* 0x0001e2000c10190e */
[-C--:B------:R-:W-:Y:S02]  /*af80*/  IADD3 R22, P5, R10, R26.reuse, RZ ;  /* 0x0000001a0a167210 */ /* 0x080fe40007fbe0ff */
[----:B------:R-:W-:Y:S01]  /*af90*/  IMAD.X R21, R16, 0x1, R25, P4 ;  /* 0x0000000110157824 */ /* 0x000fe200020e0619 */
[----:B-1----:R-:W-:Y:S01]  /*afa0*/  IADD3 R26, P4, R15, R26, RZ ;  /* 0x0000001a0f1a7210 */ /* 0x002fe20007f9e0ff */
[----:B------:R0:W-:Y:S01]  /*afb0*/  @P6 STG.E desc[UR14][R18.64], R17 ;  /* 0x0000001112006986 */ /* 0x0001e2000c10190e */
[----:B------:R-:W-:Y:S01]  /*afc0*/  ISETP.GT.AND P1, PT, R14, 0xf9, PT ;  /* 0x000000f90e00780c */ /* 0x000fe20003f24270 */
[--C-:B------:R-:W-:Y:S01]  /*afd0*/  IMAD.X R23, R9, 0x1, R27.reuse, P5 ;  /* 0x0000000109177824 */ /* 0x100fe200028e061b */
[C---:B------:R-:W-:Y:S01]  /*afe0*/  ISETP.GT.AND P2, PT, R13.reuse, 0x8, P2 ;  /* 0x000000080d00780c */ /* 0x040fe20001744270 */
[----:B------:R-:W-:Y:S01]  /*aff0*/  IMAD.X R27, R16, 0x1, R27, P4 ;  /* 0x00000001101b7824 */ /* 0x000fe200020e061b */
[----:B------:R-:W-:-:S02]  /*b000*/  ISETP.GT.AND P6, PT, R13, RZ, P0 ;  /* 0x000000ff0d00720c */ /* 0x000fc400007c4270 */
[-C--:B------:R-:W-:Y:S02]  /*b010*/  IADD3 R24, P5, R10, R28.reuse, RZ ;  /* 0x0000001c0a187210 */ /* 0x080fe40007fbe0ff */
[C---:B------:R-:W-:Y:S02]  /*b020*/  ISETP.GT.AND P4, PT, R13.reuse, RZ, P1 ;  /* 0x000000ff0d00720c */ /* 0x040fe40000f84270 */
[----:B------:R-:W-:Y:S01]  /*b030*/  ISETP.GT.AND P0, PT, R13, 0x8, P0 ;  /* 0x000000080d00780c */ /* 0x000fe20000704270 */
[--C-:B------:R-:W-:Y:S01]  /*b040*/  IMAD.X R25, R9, 0x1, R29.reuse, P5 ;  /* 0x0000000109197824 */ /* 0x100fe200028e061d */
[----:B------:R-:W-:Y:S01]  /*b050*/  ISETP.GT.AND P1, PT, R13, 0x8, P1 ;  /* 0x000000080d00780c */ /* 0x000fe20000f24270 */
[-C--:B------:R-:W-:Y:S01]  /*b060*/  FMUL R9, R148, R11.reuse ;  /* 0x0000000b94097220 */ /* 0x080fe20000400000 */
[----:B------:R-:W-:Y:S01]  /*b070*/  IADD3 R14, P5, R15, R28, RZ ;  /* 0x0000001c0f0e7210 */ /* 0x000fe20007fbe0ff */
[----:B------:R-:W-:Y:S01]  /*b080*/  FMUL R13, R150, R11 ;  /* 0x0000000b960d7220 */ /* 0x000fe20000400000 */
[----:B------:R0:W-:Y:S03]  /*b090*/  @P2 STG.E desc[UR14][R20.64], R147 ;  /* 0x0000009314002986 */ /* 0x0001e6000c10190e */
[----:B------:R-:W-:Y:S01]  /*b0a0*/  IMAD.X R15, R16, 0x1, R29, P5 ;  /* 0x00000001100f7824 */ /* 0x000fe200028e061d */
[----:B------:R0:W-:Y:S04]  /*b0b0*/  @P6 STG.E desc[UR14][R22.64], R9 ;  /* 0x0000000916006986 */ /* 0x0001e8000c10190e */
[----:B------:R0:W-:Y:S04]  /*b0c0*/  @P4 STG.E desc[UR14][R24.64], R149 ;  /* 0x0000009518004986 */ /* 0x0001e8000c10190e */
[----:B------:R0:W-:Y:S04]  /*b0d0*/  @P0 STG.E desc[UR14][R26.64], R13 ;  /* 0x0000000d1a000986 */ /* 0x0001e8000c10190e */
[----:B------:R0:W-:Y:S02]  /*b0e0*/  @P1 STG.E desc[UR14][R14.64], R151 ;  /* 0x000000970e001986 */ /* 0x0001e4000c10190e */
.L_x_277:
[----:B------:R-:W-:Y:S05]  /*b0f0*/  BSYNC B0 ;  /* 0x0000000000007941 */ /* 0x000fea0003800000 */
.L_x_25:
[----:B------:R-:W-:Y:S01]  /*b100*/  ULDC UR8, c[0x0][0xc] ;  /* 0x0000030000087ab9 */ /* 0x000fe20000000800 */
[----:B------:R-:W-:Y:S01]  /*b110*/  ULDC UR9, c[0x0][0x10] ;  /* 0x0000040000097ab9 */ /* 0x000fe20000000800 */
[----:B0-----:R-:W0:Y:S01]  /*b120*/  LDC R9, c[0x0][0x14] ;  /* 0x00000500ff097b82 */ /* 0x001e220000000800 */
[----:B------:R-:W-:Y:S01]  /*b130*/  UIMAD.WIDE.U32 UR8, UR8, UR9, URZ ;  /* 0x00000009080872a5 */ /* 0x000fe2000f8e003f */
[----:B------:R-:W-:Y:S01]  /*b140*/  PRMT R13, RZ, 0x7610, R13 ;  /* 0x00007610ff0d7816 */ /* 0x000fe2000000000d */
[----:B------:R-:W-:Y:S02]  /*b150*/  IMAD.MOV.U32 R14, RZ, RZ, -0x1 ;  /* 0xffffffffff0e7424 */ /* 0x000fe400078e00ff */
[----:B------:R-:W-:Y:S02]  /*b160*/  IMAD.MOV.U32 R10, RZ, RZ, -0x1 ;  /* 0xffffffffff0a7424 */ /* 0x000fe400078e00ff */
[----:B0-----:R-:W-:-:S04]  /*b170*/  IMAD.WIDE.U32 R2, R9, UR8, R2 ;  /* 0x0000000809027c25 */ /* 0x001fc8000f8e0002 */
[----:B------:R-:W-:Y:S01]  /*b180*/  IMAD R9, R9, UR9, RZ ;  /* 0x0000000909097c24 */ /* 0x000fe2000f8e02ff */
[----:B------:R-:W-:Y:S02]  /*b190*/  ULDC.64 UR8, c[0x0][0x750] ;  /* 0x0001d40000087ab9 */ /* 0x000fe40000000a00 */
[----:B------:R-:W-:Y:S01]  /*b1a0*/  ISETP.GE.U32.AND P0, PT, R2, UR8, PT ;  /* 0x0000000802007c0c */ /* 0x000fe2000bf06070 */
[----:B------:R-:W-:Y:S02]  /*b1b0*/  IMAD.IADD R3, R3, 0x1, R9 ;  /* 0x0000000103037824 */ /* 0x000fe400078e0209 */
[----:B------:R-:W-:-:S03]  /*b1c0*/  IMAD.MOV.U32 R9, RZ, RZ, -0x1 ;  /* 0xffffffffff097424 */ /* 0x000fc600078e00ff */
[----:B------:R-:W-:-:S13]  /*b1d0*/  ISETP.GE.U32.AND.EX P0, PT, R3, UR9, PT, P0 ;  /* 0x0000000903007c0c */ /* 0x000fda000bf06100 */
[----:B------:R-:W-:Y:S05]  /*b1e0*/  @P0 BRA `(.L_x_278) ;  /* 0x0000000400600947 */ /* 0x000fea0003800000 */
[----:B------:R-:W0:Y:S01]  /*b1f0*/  S2R R24, SR_CTAID.X ;  /* 0x0000000000187919 */ /* 0x000e220000002500 */
[----:B----4-:R-:W4:Y:S01]  /*b200*/  LDC.64 R20, c[0x0][0x728] ;  /* 0x0001ca00ff147b82 */ /* 0x010f220000000a00 */
[----:B------:R-:W-:Y:S01]  /*b210*/  ULDC UR7, c[0x0][0x150] ;  /* 0x0000540000077ab9 */ /* 0x000fe20000000800 */
[----:B--2---:R-:W-:Y:S01]  /*b220*/  IMAD.MOV.U32 R18, RZ, RZ, R2 ;  /* 0x000000ffff127224 */ /* 0x004fe200078e0002 */
[----:B------:R-:W2:Y:S01]  /*b230*/  S2R R26, SR_CTAID.Y ;  /* 0x00000000001a7919 */ /* 0x000ea20000002600 */
[----:B------:R-:W-:-:S04]  /*b240*/  IMAD.MOV.U32 R19, RZ, RZ, R3 ;  /* 0x000000ffff137224 */ /* 0x000fc800078e0003 */
[----:B------:R-:W1:Y:S08]  /*b250*/  LDC R27, c[0x0][0x144] ;  /* 0x00005100ff1b7b82 */ /* 0x000e700000000800 */
[----:B------:R-:W1:Y:S08]  /*b260*/  LDC R10, c[0x0][0x730] ;  /* 0x0001cc00ff0a7b82 */ /* 0x000e700000000800 */
[----:B------:R-:W1:Y:S01]  /*b270*/  LDC.64 R22, c[0x0][0x720] ;  /* 0x0001c800ff167b82 */ /* 0x000e620000000a00 */
[----:B----4-:R-:W-:-:S04]  /*b280*/  ISETP.NE.U32.AND P0, PT, R20, RZ, PT ;  /* 0x000000ff1400720c */ /* 0x010fc80003f05070 */
[----:B------:R-:W-:Y:S02]  /*b290*/  ISETP.NE.AND.EX P0, PT, R21, RZ, PT, P0 ;  /* 0x000000ff1500720c */ /* 0x000fe40003f05300 */
[----:B0-----:R-:W-:-:S05]  /*b2a0*/  I2FP.F32.U32 R9, R24 ;  /* 0x0000001800097245 */ /* 0x001fca0000201000 */
[----:B------:R-:W-:-:S04]  /*b2b0*/  FMUL R9, R9, UR7 ;  /* 0x0000000709097c20 */ /* 0x000fc80008400000 */
[----:B------:R0:W4:Y:S02]  /*b2c0*/  F2I.U32.TRUNC.NTZ R25, R9 ;  /* 0x0000000900197305 */ /* 0x000124000020f000 */
[----:B--2---:R-:W-:Y:S05]  /*b2d0*/  @!P0 BRA `(.L_x_279) ;  /* 0x0000000000288947 */ /* 0x004fea0003800000 */
[----:B0-----:R-:W0:Y:S02]  /*b2e0*/  LDC R9, c[0x0][0x734] ;  /* 0x0001cd00ff097b82 */ /* 0x001e240000000800 */
        /* <DEDUP_REMOVED lines=9> */
.L_x_279:
[----:B------:R-:W2:Y:S01]  /*b380*/  LDC.64 R30, c[0x0][0x740] ;  /* 0x0001d000ff1e7b82 */ /* 0x000ea20000000a00 */
[-C--:B-1----:R-:W-:Y:S01]  /*b390*/  SHF.R.U64 R21, R18, R10.reuse, R19 ;  /* 0x0000000a12157219 */ /* 0x082fe20000001213 */
[----:B----4-:R-:W-:Y:S01]  /*b3a0*/  IMAD.MOV R25, RZ, RZ, -R25 ;  /* 0x000000ffff197224 */ /* 0x010fe200078e0a19 */
[----:B0-----:R-:W-:Y:S01]  /*b3b0*/  SHF.R.U32.HI R9, RZ, R10, R19 ;  /* 0x0000000aff097219 */ /* 0x001fe20000011613 */
[----:B------:R-:W-:Y:S01]  /*b3c0*/  ULDC UR7, c[0x0][0x154] ;  /* 0x0000550000077ab9 */ /* 0x000fe20000000800 */
[----:B------:R-:W-:Y:S01]  /*b3d0*/  IADD3 R13, P0, RZ, -R21, RZ ;  /* 0x80000015ff0d7210 */ /* 0x000fe20007f1e0ff */
[----:B------:R-:W-:Y:S02]  /*b3e0*/  IMAD R27, R27, R25, R24 ;  /* 0x000000191b1b7224 */ /* 0x000fe400078e0218 */
[----:B------:R-:W0:Y:S01]  /*b3f0*/  LDC R16, c[0x0][0x718] ;  /* 0x0001c600ff107b82 */ /* 0x000e220000000800 */
[----:B------:R-:W-:Y:S02]  /*b400*/  IMAD.MOV.U32 R17, RZ, RZ, 0x1 ;  /* 0x00000001ff117424 */ /* 0x000fe400078e00ff */
[----:B------:R-:W-:-:S02]  /*b410*/  IMAD.X R9, RZ, RZ, ~R9, P0 ;  /* 0x000000ffff097224 */ /* 0x000fc400000e0e09 */
[----:B------:R-:W-:-:S03]  /*b420*/  IMAD.WIDE.U32 R14, R13, R22, R2 ;  /* 0x000000160d0e7225 */ /* 0x000fc600078e0002 */
[----:B------:R-:W1:Y:S01]  /*b430*/  LDC R18, c[0x0][0x708] ;  /* 0x0001c200ff127b82 */ /* 0x000e620000000800 */
[----:B------:R-:W-:-:S04]  /*b440*/  IMAD R10, R9, R22, RZ ;  /* 0x00000016090a7224 */ /* 0x000fc800078e02ff */
[----:B------:R-:W-:Y:S01]  /*b450*/  IMAD R9, R13, R23, R10 ;  /* 0x000000170d097224 */ /* 0x000fe200078e020a */
[----:B------:R-:W-:Y:S02]  /*b460*/  I2FP.F32.U32 R10, R26 ;  /* 0x0000001a000a7245 */ /* 0x000fe40000201000 */
[----:B---3--:R-:W3:Y:S01]  /*b470*/  LDC R28, c[0x0][0x758] ;  /* 0x0001d600ff1c7b82 */ /* 0x008ee20000000800 */
[----:B------:R-:W-:Y:S01]  /*b480*/  IMAD.IADD R9, R15, 0x1, R9 ;  /* 0x000000010f097824 */ /* 0x000fe200078e0209 */
[----:B--2---:R-:W-:Y:S01]  /*b490*/  ISETP.NE.U32.AND P0, PT, R30, RZ, PT ;  /* 0x000000ff1e00720c */ /* 0x004fe20003f05070 */
[----:B------:R-:W-:Y:S01]  /*b4a0*/  FMUL R13, R10, UR7 ;  /* 0x000000070a0d7c20 */ /* 0x000fe20008400000 */
[----:B------:R-:W-:Y:S02]  /*b4b0*/  IMAD.MOV.U32 R15, RZ, RZ, -0x1 ;  /* 0xffffffffff0f7424 */ /* 0x000fe400078e00ff */
[----:B------:R-:W-:Y:S01]  /*b4c0*/  ISETP.NE.AND.EX P0, PT, R31, RZ, PT, P0 ;  /* 0x000000ff1f00720c */ /* 0x000fe20003f05300 */
[----:B------:R2:W4:Y:S01]  /*b4d0*/  F2I.U32.TRUNC.NTZ R22, R13 ;  /* 0x0000000d00167305 */ /* 0x000522000020f000 */
[----:B------:R-:W2:Y:S01]  /*b4e0*/  LDC R25, c[0x0][0x148] ;  /* 0x00005200ff197b82 */ /* 0x000ea20000000800 */
[----:B0-----:R-:W-:-:S02]  /*b4f0*/  SHF.R.U64 R20, R14, R16, R9 ;  /* 0x000000100e147219 */ /* 0x001fc40000001209 */
[----:B------:R-:W-:-:S05]  /*b500*/  SHF.R.U32.HI R9, RZ, R16, R9 ;  /* 0x00000010ff097219 */ /* 0x000fca0000011609 */
[----:B------:R-:W0:Y:S01]  /*b510*/  LDC R24, c[0x0][0x700] ;  /* 0x0001c000ff187b82 */ /* 0x000e220000000800 */
[-CC-:B-1----:R-:W-:Y:S02]  /*b520*/  SHF.R.U64 R10, R20, R18.reuse, R9.reuse ;  /* 0x00000012140a7219 */ /* 0x182fe40000001209 */
[----:B------:R-:W-:-:S05]  /*b530*/  SHF.R.U32.HI R9, RZ, R18, R9 ;  /* 0x00000012ff097219 */ /* 0x000fca0000011609 */
[----:B------:R-:W1:Y:S01]  /*b540*/  LDC R32, c[0x0][0x748] ;  /* 0x0001d200ff207b82 */ /* 0x000e620000000800 */
[-C--:B---3--:R-:W-:Y:S02]  /*b550*/  SHF.L.U32 R14, R15, R28.reuse, RZ ;  /* 0x0000001c0f0e7219 */ /* 0x088fe400000006ff */
[-CC-:B------:R-:W-:Y:S02]  /*b560*/  SHF.R.U64 R23, R10, R28.reuse, R9.reuse ;  /* 0x0000001c0a177219 */ /* 0x180fe40000001209 */
[----:B------:R-:W-:Y:S02]  /*b570*/  SHF.R.U32.HI R15, RZ, R28, R9 ;  /* 0x0000001cff0f7219 */ /* 0x000fe40000011609 */
[----:B------:R-:W-:Y:S01]  /*b580*/  LOP3.LUT R29, RZ, R14, RZ, 0x33, !PT ;  /* 0x0000000eff1d7212 */ /* 0x000fe200078e33ff */
[----:B------:R-:W3:Y:S01]  /*b590*/  LDC R33, c[0x0][0x738] ;  /* 0x0001ce00ff217b82 */ /* 0x000ee20000000800 */
[----:B------:R-:W-:Y:S01]  /*b5a0*/  SHF.L.U32 R28, R17, R28, RZ ;  /* 0x0000001c111c7219 */ /* 0x000fe200000006ff */
[----:B------:R-:W-:-:S06]  /*b5b0*/  IMAD.MOV.U32 R14, RZ, RZ, R23 ;  /* 0x000000ffff0e7224 */ /* 0x000fcc00078e0017 */
[----:B------:R-:W0:Y:S01]  /*b5c0*/  LDC R34, c[0x0][0x710] ;  /* 0x0001c400ff227b82 */ /* 0x000e220000000800 */
[----:B----4-:R-:W-:Y:S05]  /*b5d0*/  @!P0 BRA `(.L_x_280) ;  /* 0x0000000000288947 */ /* 0x010fea0003800000 */
[----:B------:R-:W4:Y:S02]  /*b5e0*/  LDC R14, c[0x0][0x74c] ;  /* 0x0001d300ff0e7b82 */ /* 0x000f240000000800 */
[----:B----4-:R-:W-:-:S05]  /*b5f0*/  IADD3 R9, P0, R23, R14, RZ ;  /* 0x0000000e17097210 */ /* 0x010fca0007f1e0ff */
[----:B--2---:R-:W-:-:S04]  /*b600*/  IMAD.X R13, RZ, RZ, R15, P0 ;  /* 0x000000ffff0d7224 */ /* 0x004fc800000e060f */
[----:B------:R-:W-:-:S04]  /*b610*/  IMAD.WIDE.U32 R14, R13, R30, RZ ;  /* 0x0000001e0d0e7225 */ /* 0x000fc800078e00ff */
[----:B------:R-:W-:-:S04]  /*b620*/  IMAD.WIDE.U32 R16, P0, R9, R31, R14 ;  /* 0x0000001f09107225 */ /* 0x000fc8000780000e */
[----:B------:R-:W-:-:S04]  /*b630*/  IMAD.WIDE.U32 R14, R9, R30, RZ ;  /* 0x0000001e090e7225 */ /* 0x000fc800078e00ff */
[----:B------:R-:W-:Y:S01]  /*b640*/  IMAD.X R19, RZ, RZ, RZ, P0 ;  /* 0x000000ffff137224 */ /* 0x000fe200000e06ff */
[----:B------:R-:W-:Y:S01]  /*b650*/  IADD3 RZ, P0, R15, R16, RZ ;  /* 0x000000100fff7210 */ /* 0x000fe20007f1e0ff */
[----:B------:R-:W-:-:S04]  /*b660*/  IMAD.MOV.U32 R18, RZ, RZ, R17 ;  /* 0x000000ffff127224 */ /* 0x000fc800078e0011 */
[----:B------:R-:W-:-:S08]  /*b670*/  IMAD.WIDE.U32.X R14, R13, R31, R18, P0 ;  /* 0x0000001f0d0e7225 */ /* 0x000fd000000e0412 */
.L_x_280:
[----:B-1----:R-:W-:Y:S01]  /*b680*/  SHF.R.U64 R9, R14, R32, R15 ;  /* 0x000000200e097219 */ /* 0x002fe2000000120f */
[----:B0-2---:R-:W-:Y:S01]  /*b690*/  VIADD R13, R24, 0xffffffff ;  /* 0xffffffff180d7836 */ /* 0x005fe20000000000 */
[----:B------:R-:W-:Y:S01]  /*b6a0*/  LOP3.LUT R14, R10, R29, RZ, 0xc0, !PT ;  /* 0x0000001d0a0e7212 */ /* 0x000fe200078ec0ff */
[----:B------:R-:W-:Y:S02]  /*b6b0*/  IMAD.MOV R22, RZ, RZ, -R22 ;  /* 0x000000ffff167224 */ /* 0x000fe400078e0a16 */
[----:B------:R-:W-:Y:S01]  /*b6c0*/  IMAD.MOV R10, RZ, RZ, -R9 ;  /* 0x000000ffff0a7224 */ /* 0x000fe200078e0a09 */
[----:B------:R-:W-:Y:S01]  /*b6d0*/  LOP3.LUT R20, R20, R13, RZ, 0xc0, !PT ;  /* 0x0000000d14147212 */ /* 0x000fe200078ec0ff */
[----:B------:R-:W-:Y:S02]  /*b6e0*/  IMAD R14, R28, R9, R14 ;  /* 0x000000091c0e7224 */ /* 0x000fe400078e020e */
[----:B------:R-:W-:Y:S02]  /*b6f0*/  @P3 IMAD R27, R25, R22, R26 ;  /* 0x00000016191b3224 */ /* 0x000fe400078e021a */
[----:B---3--:R-:W-:-:S02]  /*b700*/  IMAD R9, R10, R33, R23 ;  /* 0x000000210a097224 */ /* 0x008fc400078e0217 */
[----:B------:R-:W-:Y:S02]  /*b710*/  IMAD R14, R14, R34, R27 ;  /* 0x000000220e0e7224 */ /* 0x000fe400078e021b */
[----:B------:R-:W-:Y:S02]  /*b720*/  IMAD R9, R9, R24, R20 ;  /* 0x0000001809097224 */ /* 0x000fe400078e0214 */
[----:B------:R-:W-:-:S03]  /*b730*/  IMAD.MOV.U32 R13, RZ, RZ, 0x1 ;  /* 0x00000001ff0d7424 */ /* 0x000fc600078e00ff */
[----:B------:R-:W-:Y:S02]  /*b740*/  SEL R10, R9, R14, !P3 ;  /* 0x0000000e090a7207 */ /* 0x000fe40005800000 */
[----:B------:R-:W-:Y:S01]  /*b750*/  SEL R14, R14, R9, !P3 ;  /* 0x000000090e0e7207 */ /* 0x000fe20005800000 */
[----:B------:R-:W-:-:S07]  /*b760*/  IMAD.MOV.U32 R9, RZ, RZ, R21 ;  /* 0x000000ffff097224 */ /* 0x000fce00078e0015 */
.L_x_278:
[----:B------:R-:W-:-:S13]  /*b770*/  LOP3.LUT P0, RZ, R13, 0xff, RZ, 0xc0, !PT ;  /* 0x000000ff0dff7812 */ /* 0x000fda000780c0ff */
[----:B------:R-:W-:Y:S05]  /*b780*/  @P0 BRA `(.L_x_281) ;  /* 0xffffff5800880947 */ /* 0x000fea000383ffff */
[----:B------:R-:W-:Y:S05]  /*b790*/  EXIT ;  /* 0x000000000000794d */ /* 0x000fea0003800000 */
.L_x_7:
[----:B0-----:R-:W-:Y:S01]  /*b7a0*/  ULDC.64 UR4, c[0x0][0x750] ;  /* 0x0001d40000047ab9 */ /* 0x001fe20000000a00 */
        /* <DEDUP_REMOVED lines=25> */
.L_x_283:
[----:B------:R-:W0:Y:S01]  /*b940*/  LDC.64 R28, c[0x0][0x740] ;  /* 0x0001d000ff1c7b82 */ /* 0x000e220000000a00 */
[-CC-:B------:R-:W-:Y:S01]  /*b950*/  SHF.R.U64 R10, R18, R8.reuse, R19.reuse ;  /* 0x00000008120a7219 */ /* 0x180fe20000001213 */
[----:B------:R-:W-:Y:S01]  /*b960*/  IMAD.MOV.U32 R27, RZ, RZ, 0x1 ;  /* 0x00000001ff1b7424 */ /* 0x000fe200078e00ff */
        /* <DEDUP_REMOVED lines=10> */
[----:B0-----:R-:W-:Y:S01]  /*ba10*/  ISETP.NE.U32.AND P0, PT, R28, RZ, PT ;  /* 0x000000ff1c00720c */ /* 0x001fe20003f05070 */
[----:B------:R-:W-:-:S03]  /*ba20*/  IMAD.MOV.U32 R7, RZ, RZ, -0x1 ;  /* 0xffffffffff077424 */ /* 0x000fc600078e00ff */
[----:B------:R-:W-:Y:S02]  /*ba30*/  ISETP.NE.AND.EX P0, PT, R29, RZ, PT, P0 ;  /* 0x000000ff1d00720c */ /* 0x000fe40003f05300 */
[----:B------:R-:W0:Y:S01]  /*ba40*/  LDC R23, c[0x0][0x700] ;  /* 0x0001c000ff177b82 */ /* 0x000e220000000800 */
[-CC-:B-1----:R-:W-:Y:S02]  /*ba50*/  SHF.R.U64 R8, R6, R14.reuse, R5.reuse ;  /* 0x0000000e06087219 */ /* 0x182fe40000001205 */
[----:B------:R-:W-:-:S05]  /*ba60*/  SHF.R.U32.HI R5, RZ, R14, R5 ;  /* 0x0000000eff057219 */ /* 0x000fca0000011605 */
[----:B------:R-:W1:Y:S01]  /*ba70*/  LDC R24, c[0x0][0x748] ;  /* 0x0001d200ff187b82 */ /* 0x000e620000000800 */
[-CC-:B--2---:R-:W-:Y:S02]  /*ba80*/  SHF.R.U64 R14, R8, R16.reuse, R5.reuse ;  /* 0x00000010080e7219 */ /* 0x184fe40000001205 */
[----:B------:R-:W-:-:S05]  /*ba90*/  SHF.R.U32.HI R5, RZ, R16, R5 ;  /* 0x00000010ff057219 */ /* 0x000fca0000011605 */
[----:B------:R-:W2:Y:S01]  /*baa0*/  LDC R25, c[0x0][0x738] ;  /* 0x0001ce00ff197b82 */ /* 0x000ea20000000800 */
[-C--:B---3--:R-:W-:Y:S02]  /*bab0*/  SHF.L.U32 R6, R7, R26.reuse, RZ ;  /* 0x0000001a07067219 */ /* 0x088fe400000006ff */
[--C-:B------:R-:W-:Y:S02]  /*bac0*/  SHF.R.U64 R20, R14, R26, R5.reuse ;  /* 0x0000001a0e147219 */ /* 0x100fe40000001205 */
[----:B------:R-:W-:Y:S02]  /*bad0*/  LOP3.LUT R31, RZ, R6, RZ, 0x33, !PT ;  /* 0x00000006ff1f7212 */ /* 0x000fe400078e33ff */
[----:B------:R-:W-:Y:S01]  /*bae0*/  SHF.R.U32.HI R7, RZ, R26, R5 ;  /* 0x0000001aff077219 */ /* 0x000fe20000011605 */
[----:B------:R-:W3:Y:S01]  /*baf0*/  LDC R30, c[0x0][0x710] ;  /* 0x0001c400ff1e7b82 */ /* 0x000ee20000000800 */
[----:B------:R-:W-:Y:S01]  /*bb00*/  IMAD.MOV.U32 R6, RZ, RZ, R20 ;  /* 0x000000ffff067224 */ /* 0x000fe200078e0014 */
[----:B------:R-:W-:Y:S06]  /*bb10*/  @!P0 BRA `(.L_x_284) ;  /* 0x0000000000288947 */ /* 0x000fec0003800000 */
        /* <DEDUP_REMOVED lines=10> */
.L_x_284:
[----:B-1----:R-:W-:Y:S01]  /*bbc0*/  SHF.R.U64 R6, R6, R24, R7 ;  /* 0x0000001806067219 */ /* 0x002fe20000001207 */
[----:B0-----:R-:W-:Y:S01]  /*bbd0*/  VIADD R13, R23, 0xffffffff ;  /* 0xffffffff170d7836 */ /* 0x001fe20000000000 */
[----:B------:R-:W-:Y:S01]  /*bbe0*/  SHF.L.U32 R27, R27, R26, RZ ;  /* 0x0000001a1b1b7219 */ /* 0x000fe200000006ff */
[----:B------:R-:W-:Y:S01]  /*bbf0*/  @P3 IMAD R11, R15, R22, R12 ;  /* 0x000000160f0b3224 */ /* 0x000fe200078e020c */
[----:B------:R-:W-:Y:S01]  /*bc00*/  LOP3.LUT R5, R14, R31, RZ, 0xc0, !PT ;  /* 0x0000001f0e057212 */ /* 0x000fe200078ec0ff */
[----:B------:R-:W-:Y:S01]  /*bc10*/  IMAD.MOV R7, RZ, RZ, -R6 ;  /* 0x000000ffff077224 */ /* 0x000fe200078e0a06 */
[----:B------:R-:W-:Y:S01]  /*bc20*/  LOP3.LUT R8, R8, R13, RZ, 0xc0, !PT ;  /* 0x0000000d08087212 */ /* 0x000fe200078ec0ff */
[----:B------:R-:W-:Y:S02]  /*bc30*/  IMAD.MOV.U32 R16, RZ, RZ, R10 ;  /* 0x000000ffff107224 */ /* 0x000fe400078e000a */
[----:B------:R-:W-:Y:S02]  /*bc40*/  IMAD R6, R27, R6, R5 ;  /* 0x000000061b067224 */ /* 0x000fe400078e0205 */
[----:B--2---:R-:W-:-:S02]  /*bc50*/  IMAD R5, R7, R25, R20 ;  /* 0x0000001907057224 */ /* 0x004fc400078e0214 */
[----:B---3--:R-:W-:Y:S02]  /*bc60*/  IMAD R7, R6, R30, R11 ;  /* 0x0000001e06077224 */ /* 0x008fe400078e020b */
[----:B------:R-:W-:Y:S02]  /*bc70*/  IMAD.MOV.U32 R6, RZ, RZ, 0x1 ;  /* 0x00000001ff067424 */ /* 0x000fe400078e00ff */
[----:B------:R-:W-:-:S03]  /*bc80*/  IMAD R8, R5, R23, R8 ;  /* 0x0000001705087224 */ /* 0x000fc600078e0208 */
[----:B------:R-:W-:Y:S02]  /*bc90*/  PRMT R5, R6, 0x7610, R5 ;  /* 0x0000761006057816 */ /* 0x000fe40000000005 */
[----:B------:R-:W-:Y:S02]  /*bca0*/  SEL R6, R8, R7, !P3 ;  /* 0x0000000708067207 */ /* 0x000fe40005800000 */
[----:B------:R-:W-:-:S07]  /*bcb0*/  SEL R7, R7, R8, !P3 ;  /* 0x0000000807077207 */ /* 0x000fce0005800000 */
.L_x_282:
[----:B------:R-:W-:-:S08]  /*bcc0*/  NOP ;  /* 0x0000000000007918 */ /* 0x000fd00000000000 */
[----:B------:R-:W0:-:S00]  /*bcd0*/  USETMAXREG.DEALLOC.CTAPOOL 0x28 ;  /* 0x00000028000079c8 */ /* 0x000e0000080e0500 */
[----:B0-----:R-:W-:-:S13]  /*bce0*/  ISETP.NE.AND P0, PT, R9, RZ, PT ;  /* 0x000000ff0900720c */ /* 0x001fda0003f05270 */
[----:B------:R-:W-:Y:S05]  /*bcf0*/  @P0 EXIT ;  /* 0x000000000000094d */ /* 0x000fea0003800000 */
[----:B------:R-:W-:Y:S01]  /*bd00*/  LOP3.LUT P0, RZ, R5, 0xff, RZ, 0xc0, !PT ;  /* 0x000000ff05ff7812 */ /* 0x000fe2000780c0ff */
[----:B------:R-:W-:Y:S02]  /*bd10*/  IMAD.MOV.U32 R15, RZ, RZ, 0x1 ;  /* 0x00000001ff0f7424 */ /* 0x000fe400078e00ff */
[----:B------:R-:W-:-:S10]  /*bd20*/  IMAD.MOV.U32 R14, RZ, RZ, RZ ;  /* 0x000000ffff0e7224 */ /* 0x000fd400078e00ff */
[----:B------:R-:W-:Y:S05]  /*bd30*/  @!P0 BRA `(.L_x_285) ;  /* 0x0000000c00948947 */ /* 0x000fea0003800000 */
[----:B------:R-:W0:Y:S01]  /*bd40*/  LDC R5, c[0x0][0x28c] ;  /* 0x0000a300ff057b82 */ /* 0x000e220000000800 */
[----:B------:R-:W1:Y:S01]  /*bd50*/  S2R R10, SR_CgaCtaId ;  /* 0x00000000000a7919 */ /* 0x000e620000008800 */
[----:B------:R-:W-:Y:S01]  /*bd60*/  ULDC UR5, c[0x0][0x758] ;  /* 0x0001d60000057ab9 */ /* 0x000fe20000000800 */
[----:B------:R-:W-:Y:S01]  /*bd70*/  UMOV UR7, 0xffffffff ;  /* 0xffffffff00077882 */ /* 0x000fe20000000000 */
[----:B------:R-:W-:Y:S01]  /*bd80*/  ULDC UR6, c[0x0][0xc] ;  /* 0x0000030000067ab9 */ /* 0x000fe20000000800 */
[----:B------:R-:W-:Y:S01]  /*bd90*/  USHF.L.U32 UR9, UR7, UR5, URZ ;  /* 0x0000000507097299 */ /* 0x000fe2000800063f */
[----:B------:R-:W-:Y:S01]  /*bda0*/  BSSY B0, `(.L_x_285) ;  /* 0x00000de000007945 */ /* 0x000fe20003800000 */
[----:B------:R-:W-:Y:S01]  /*bdb0*/  UMOV UR8, 0x1 ;  /* 0x0000000100087882 */ /* 0x000fe20000000000 */
[----:B------:R-:W-:Y:S01]  /*bdc0*/  ULDC UR7, c[0x0][0x10] ;  /* 0x0000040000077ab9 */ /* 0x000fe20000000800 */
[----:B------:R-:W-:Y:S01]  /*bdd0*/  USHF.L.U32 UR5, UR8, UR5, URZ ;  /* 0x0000000508057299 */ /* 0x000fe2000800063f */
[----:B------:R-:W-:Y:S01]  /*bde0*/  IMAD.MOV.U32 R12, RZ, RZ, 0x1 ;  /* 0x00000001ff0c7424 */ /* 0x000fe200078e00ff */
[----:B------:R-:W-:Y:S01]  /*bdf0*/  UIMAD.WIDE.U32 UR6, UR6, UR7, URZ ;  /* 0x00000007060672a5 */ /* 0x000fe2000f8e003f */
[----:B------:R-:W-:Y:S01]  /*be00*/  LOP3.LUT R17, R4, 0x2, RZ, 0xfc, !PT ;  /* 0x0000000204117812 */ /* 0x000fe200078efcff */
[----:B------:R-:W-:Y:S01]  /*be10*/  ULDC UR8, c[0x0][0x14] ;  /* 0x0000050000087ab9 */ /* 0x000fe20000000800 */
[----:B------:R-:W-:Y:S01]  /*be20*/  IMAD.MOV.U32 R15, RZ, RZ, 0x1 ;  /* 0x00000001ff0f7424 */ /* 0x000fe200078e00ff */
[----:B------:R-:W-:Y:S01]  /*be30*/  UIMAD.WIDE.U32 UR40, UR6, UR8, URZ ;  /* 0x00000008062872a5 */ /* 0x000fe2000f8e003f */
[----:B------:R-:W-:Y:S01]  /*be40*/  IMAD.MOV.U32 R14, RZ, RZ, RZ ;  /* 0x000000ffff0e7224 */ /* 0x000fe200078e00ff */
[----:B------:R-:W-:Y:S01]  /*be50*/  UIMAD UR7, UR7, UR8, URZ ;  /* 0x00000008070772a4 */ /* 0x000fe2000f8e023f */
[----:B------:R-:W-:Y:S01]  /*be60*/  ULDC UR4, c[0x0][0x700] ;  /* 0x0001c00000047ab9 */ /* 0x000fe20000000800 */
[----:B------:R-:W-:-:S02]  /*be70*/  ULOP3.LUT UR6, URZ, UR9, URZ, 0x33, !UPT ;  /* 0x000000093f067292 */ /* 0x000fc4000f8e333f */
[----:B------:R-:W-:Y:S01]  /*be80*/  UIADD3 UR4, UR4, -0x1, URZ ;  /* 0xffffffff04047890 */ /* 0x000fe2000fffe03f */
[----:B0-----:R-:W-:Y:S01]  /*be90*/  VIADD R5, R5, 0x7f ;  /* 0x0000007f05057836 */ /* 0x001fe20000000000 */
[----:B------:R-:W-:Y:S01]  /*bea0*/  UIADD3 UR7, UR41, UR7, URZ ;  /* 0x0000000729077290 */ /* 0x000fe2000fffe03f */
[----:B------:R-:W-:-:S03]  /*beb0*/  ULDC.64 UR42, c[0x0][0x198] ;  /* 0x00006600002a7ab9 */ /* 0x000fc60000000a00 */
[----:B------:R-:W-:-:S04]  /*bec0*/  SHF.R.S32.HI R8, RZ, 0x1f, R5 ;  /* 0x0000001fff087819 */ /* 0x000fc80000011405 */
[----:B------:R-:W-:Y:S01]  /*bed0*/  LEA.HI R8, R8, R5, RZ, 0x7 ;  /* 0x0000000508087211 */ /* 0x000fe200078f38ff */
[C---:B-1----:R-:W-:Y:S02]  /*bee0*/  IMAD.SHL.U32 R11, R10.reuse, 0x80, RZ ;  /* 0x000000800a0b7824 */ /* 0x042fe400078e00ff */
[----:B------:R-:W-:Y:S01]  /*bef0*/  IMAD.SHL.U32 R10, R10, 0x2000, RZ ;  /* 0x000020000a0a7824 */ /* 0x000fe200078e00ff */
[----:B------:R-:W-:Y:S02]  /*bf00*/  SHF.R.S32.HI R13, RZ, 0x7, R8 ;  /* 0x00000007ff0d7819 */ /* 0x000fe40000011408 */
[----:B------:R-:W-:Y:S02]  /*bf10*/  LOP3.LUT R11, R11, 0x80, RZ, 0xc0, !PT ;  /* 0x000000800b0b7812 */ /* 0x000fe400078ec0ff */
[----:B------:R-:W-:Y:S01]  /*bf20*/  LOP3.LUT R10, R10, 0x2000, RZ, 0xc0, !PT ;  /* 0x000020000a0a7812 */ /* 0x000fe200078ec0ff */
[----:B------:R-:W-:-:S07]  /*bf30*/  VIADD R5, R13, 0x1 ;  /* 0x000000010d057836 */ /* 0x000fce0000000000 */
.L_x_296:
[----:B------:R-:W-:-:S03]  /*bf40*/  UMOV UR8, 0xffffffff ;  /* 0xffffffff00087882 */ /* 0x000fc60000000000 */
[----:B------:R-:W-:Y:S05]  /*bf50*/  BRA.DIV UR8, `(.L_x_286) ;  /* 0x0000000e089c7947 */ /* 0x000fea000b800000 */
[----:B------:R-:W-:-:S13]  /*bf60*/  ELECT P0, URZ, PT ;  /* 0x00000000003f782f */ /* 0x000fda0003800000 */
.L_x_305:
[----:B------:R-:W0:Y:S01]  /*bf70*/  LDC R8, c[0x0][0x28c] ;  /* 0x0000a300ff087b82 */ /* 0x000e220000000800 */
[----:B------:R-:W-:Y:S01]  /*bf80*/  BSSY B1, `(.L_x_287) ;  /* 0x000004d000017945 */ /* 0x000fe20003800000 */
[----:B0-----:R-:W-:-:S13]  /*bf90*/  ISETP.LT.OR P0, PT, R8, 0x1, !P0 ;  /* 0x000000010800780c */ /* 0x001fda0004701670 */
[----:B------:R-:W-:Y:S05]  /*bfa0*/  @P0 BRA `(.L_x_288) ;  /* 0x0000000400280947 */ /* 0x000fea0003800000 */
[----:B------:R-:W-:Y:S02]  /*bfb0*/  IMAD R19, R6, 0x100, R11 ;  /* 0x0000010006137824 */ /* 0x000fe400078e020b */
[C---:B------:R-:W-:Y:S02]  /*bfc0*/  IMAD.SHL.U32 R26, R7.reuse, 0x100, RZ ;  /* 0x00000100071a7824 */ /* 0x040fe400078e00ff */
[----:B------:R-:W-:Y:S02]  /*bfd0*/  IMAD.SHL.U32 R20, R7, 0x80, RZ ;  /* 0x0000008007147824 */ /* 0x000fe400078e00ff */
[----:B------:R-:W-:Y:S02]  /*bfe0*/  IMAD.MOV.U32 R23, RZ, RZ, RZ ;  /* 0x000000ffff177224 */ /* 0x000fe400078e00ff */
[----:B------:R-:W-:Y:S02]  /*bff0*/  IMAD.MOV.U32 R24, RZ, RZ, 0x40 ;  /* 0x00000040ff187424 */ /* 0x000fe400078e00ff */
[----:B------:R-:W-:-:S02]  /*c000*/  IMAD.MOV.U32 R6, RZ, RZ, R5 ;  /* 0x000000ffff067224 */ /* 0x000fc400078e0005 */
[----:B------:R-:W-:Y:S02]  /*c010*/  IMAD.MOV.U32 R7, RZ, RZ, R15 ;  /* 0x000000ffff077224 */ /* 0x000fe400078e000f */
[----:B------:R-:W-:Y:S02]  /*c020*/  IMAD.MOV.U32 R9, RZ, RZ, R14 ;  /* 0x000000ffff097224 */ /* 0x000fe400078e000e */
[----:B------:R-:W-:-:S07]  /*c030*/  IMAD.MOV.U32 R25, RZ, RZ, RZ ;  /* 0x000000ffff197224 */ /* 0x000fce00078e00ff */
.L_x_291:
[----:B------:R-:W0:Y:S01]  /*c040*/  S2R R21, SR_CgaCtaId ;  /* 0x0000000000157919 */ /* 0x000e220000008800 */
[----:B------:R-:W-:Y:S02]  /*c050*/  MOV R8, 0x400 ;  /* 0x0000040000087802 */ /* 0x000fe40000000f00 */
[----:B------:R-:W-:-:S13]  /*c060*/  LOP3.LUT P1, RZ, R0, 0x7f, RZ, 0xc0, !PT ;  /* 0x0000007f00ff7812 */ /* 0x000fda000782c0ff */
[----:B------:R-:W1:Y:S01]  /*c070*/  @!P1 LDC R18, c[0x0][0x640] ;  /* 0x00019000ff129b82 */ /* 0x000e620000000800 */
[----:B0-----:R-:W-:Y:S02]  /*c080*/  LEA R22, R21, R8, 0x18 ;  /* 0x0000000815167211 */ /* 0x001fe400078ec0ff */
[----:B------:R-:W-:-:S03]  /*c090*/  SHF.L.U32 R8, R7, 0x1f, RZ ;  /* 0x0000001f07087819 */ /* 0x000fc600000006ff */
[----:B------:R-:W-:-:S04]  /*c0a0*/  IMAD R21, R9, 0x8, R22 ;  /* 0x0000000809157824 */ /* 0x000fc800078e0216 */
[----:B------:R-:W0:Y:S02]  /*c0b0*/  SYNCS.PHASECHK.TRANS64.TRYWAIT P0, [R21+URZ+0x10], R8 ;  /* 0x00001008150075a7 */ /* 0x000e24000800017f */
[----:B01----:R-:W-:Y:S05]  /*c0c0*/  @!P0 BRA `(.L_x_289) ;  /* 0x0000000c00608947 */ /* 0x003fea0003800000 */
.L_x_306:
[----:B0-----:R-:W-:Y:S01]  /*c0d0*/  PRMT R8, R17, 0x9910, RZ ;  /* 0x0000991011087816 */ /* 0x001fe200000000ff */
[----:B------:R0:W-:Y:S03]  /*c0e0*/  @!P1 SYNCS.ARRIVE.TRANS64 RZ, [R21+URZ], R18 ;  /* 0x0000001215ff99a7 */ /* 0x0001e6000800003f */
[----:B------:R-:W-:-:S13]  /*c0f0*/  ISETP.NE.AND P0, PT, R8, 0x2, PT ;  /* 0x000000020800780c */ /* 0x000fda0003f05270 */
[----:B0-----:R-:W-:Y:S05]  /*c100*/  @P0 BRA `(.L_x_290) ;  /* 0x0000000000040947 */ /* 0x001fea0003800000 */
[----:B------:R-:W-:Y:S01]  /*c110*/  BPT.TRAP 0x1 ;  /* 0x000000040000795c */ /* 0x000fe20000300000 */
.L_x_290:
[C---:B------:R-:W-:Y:S01]  /*c120*/  IMAD R8, R9.reuse, 0x8000, R10 ;  /* 0x0000800009087824 */ /* 0x040fe200078e020a */
[----:B------:R-:W-:Y:S01]  /*c130*/  R2UR UR10, R24 ;  /* 0x00000000180a72ca */ /* 0x000fe200000e0000 */
[--C-:B------:R-:W-:Y:S01]  /*c140*/  IMAD R18, R9, 0x4000, R22.reuse ;  /* 0x0000400009127824 */ /* 0x100fe200078e0216 */
[----:B------:R-:W-:Y:S01]  /*c150*/  R2UR UR33, R21 ;  /* 0x00000000152172ca */ /* 0x000fe200000e0000 */
[--C-:B------:R-:W-:Y:S01]  /*c160*/  IMAD R8, R8, 0x2, R22.reuse ;  /* 0x0000000208087824 */ /* 0x100fe200078e0216 */
[----:B------:R-:W-:Y:S01]  /*c170*/  R2UR UR36, R16 ;  /* 0x00000000102472ca */ /* 0x000fe200000e0000 */
[----:B------:R-:W-:Y:S01]  /*c180*/  IMAD R22, R9, 0x800, R22 ;  /* 0x0000080009167824 */ /* 0x000fe200078e0216 */
[----:B------:R-:W-:Y:S01]  /*c190*/  R2UR UR32, R18 ;  /* 0x00000000122072ca */ /* 0x000fe200000e0000 */
[----:B------:R-:W-:Y:S01]  /*c1a0*/  VIADD R6, R6, 0xffffffff ;  /* 0xffffffff06067836 */ /* 0x000fe20000000000 */
[----:B------:R-:W-:Y:S01]  /*c1b0*/  R2UR UR8, R8 ;  /* 0x00000000080872ca */ /* 0x000fe200000e0000 */
[----:B------:R-:W-:Y:S01]  /*c1c0*/  UIADD3 UR14, UP0, UR42, 0xf0, URZ ;  /* 0x000000f02a0e7890 */ /* 0x000fe2000ff1e03f */
[----:B------:R-:W-:Y:S01]  /*c1d0*/  R2UR UR24, R22 ;  /* 0x00000000161872ca */ /* 0x000fe200000e0000 */
[----:B------:R-:W-:Y:S01]  /*c1e0*/  UIADD3 UR22, UP1, UR42, 0x1f0, URZ ;  /* 0x000001f02a167890 */ /* 0x000fe2000ff3e03f */
[----:B------:R-:W-:Y:S01]  /*c1f0*/  R2UR UR34, R23 ;  /* 0x00000000172272ca */ /* 0x000fe200000e0000 */
[----:B------:R-:W-:Y:S01]  /*c200*/  UIADD3 UR30, UP2, UR42, 0x2f0, URZ ;  /* 0x000002f02a1e7890 */ /* 0x000fe2000ff5e03f */
[----:B------:R-:W-:Y:S01]  /*c210*/  R2UR UR35, R20 ;  /* 0x00000000142372ca */ /* 0x000fe200000e0000 */
[----:B------:R-:W-:Y:S01]  /*c220*/  UIADD3.X UR15, URZ, UR43, URZ, UP0, !UPT ;  /* 0x0000002b3f0f7290 */ /* 0x000fe200087fe43f */
[----:B------:R-:W-:Y:S01]  /*c230*/  R2UR UR26, R26 ;  /* 0x000000001a1a72ca */ /* 0x000fe200000e0000 */
[----:B------:R-:W-:Y:S01]  /*c240*/  UIADD3.X UR23, URZ, UR43, URZ, UP1, !UPT ;  /* 0x0000002b3f177290 */ /* 0x000fe20008ffe43f */
[----:B------:R-:W-:Y:S01]  /*c250*/  R2UR UR27, R25 ;  /* 0x00000000191b72ca */ /* 0x000fe200000e0000 */
[----:B------:R-:W-:Y:S01]  /*c260*/  UIADD3 UR32, UR32, 0x100, URZ ;  /* 0x0000010020207890 */ /* 0x000fe2000fffe03f */
[----:B------:R-:W-:Y:S01]  /*c270*/  R2UR UR19, R19 ;  /* 0x00000000131372ca */ /* 0x000fe200000e0000 */
[----:B------:R-:W-:Y:S01]  /*c280*/  UIADD3 UR18, UR10, -0x40, URZ ;  /* 0xffffffc00a127890 */ /* 0x000fe2000fffe03f */
[----:B------:R-:W-:Y:S01]  /*c290*/  ISETP.GT.AND P1, PT, R6, 0x1, PT ;  /* 0x000000010600780c */ /* 0x000fe20003f24270 */
[----:B------:R-:W-:Y:S01]  /*c2a0*/  UIADD3 UR24, UR24, 0x28100, URZ ;  /* 0x0002810018187890 */ /* 0x000fe2000fffe03f */
[----:B------:R-:W-:Y:S01]  /*c2b0*/  VIADD R9, R9, 0x1 ;  /* 0x0000000109097836 */ /* 0x000fe20000000000 */
[----:B------:R-:W-:Y:S01]  /*c2c0*/  UIADD3 UR16, UR8, 0x8100, URZ ;  /* 0x0000810008107890 */ /* 0x000fe2000fffe03f */
[----:B------:R-:W-:Y:S01]  /*c2d0*/  VIADD R25, R25, 0x1 ;  /* 0x0000000119197836 */ /* 0x000fe20000000000 */
[----:B------:R-:W-:Y:S01]  /*c2e0*/  UIADD3.X UR31, URZ, UR43, URZ, UP2, !UPT ;  /* 0x0000002b3f1f7290 */ /* 0x000fe200097fe43f */
[----:B------:R-:W-:Y:S01]  /*c2f0*/  VIADD R24, R24, 0x80 ;  /* 0x0000008018187836 */ /* 0x000fe20000000000 */
[----:B------:R-:W-:Y:S01]  /*c300*/  UIADD3 UR8, UR8, 0x10100, URZ ;  /* 0x0001010008087890 */ /* 0x000fe2000fffe03f */
[----:B------:R-:W-:Y:S01]  /*c310*/  ISETP.NE.AND P0, PT, R9, 0x2, PT ;  /* 0x000000020900780c */ /* 0x000fe20003f05270 */
[----:B------:R-:W-:Y:S01]  /*c320*/  UMOV UR38, 0x0 ;  /* 0x0000000000267882 */ /* 0x000fe20000000000 */
[----:B------:R-:W-:Y:S01]  /*c330*/  UMOV UR39, 0x10000000 ;  /* 0x1000000000277882 */ /* 0x000fe20000000000 */
[----:B------:R-:W-:Y:S01]  /*c340*/  UMOV UR25, UR33 ;  /* 0x0000002100197c82 */ /* 0x000fe20008000000 */
[----:B------:R-:W-:Y:S01]  /*c350*/  UMOV UR28, UR36 ;  /* 0x00000024001c7c82 */ /* 0x000fe20008000000 */
[----:B------:R-:W-:Y:S01]  /*c360*/  UMOV UR13, 0x30000 ;  /* 0x00030000000d7882 */ /* 0x000fe20000000000 */
[----:B------:R0:W-:Y:S01]  /*c370*/  UTMALDG.3D [UR32], [UR14], desc[UR38] ;  /* 0x000026200e0075b4 */ /* 0x0001e20008011000 */
[----:B------:R-:W-:Y:S01]  /*c380*/  UMOV UR17, UR33 ;  /* 0x0000002100117c82 */ /* 0x000fe20008000000 */
[----:B------:R-:W-:Y:S01]  /*c390*/  UMOV UR20, UR36 ;  /* 0x0000002400147c82 */ /* 0x000fe20008000000 */
[----:B------:R-:W-:Y:S01]  /*c3a0*/  UMOV UR9, UR33 ;  /* 0x0000002100097c82 */ /* 0x000fe20008000000 */
[----:B------:R-:W-:Y:S01]  /*c3b0*/  UMOV UR11, UR19 ;  /* 0x00000013000b7c82 */ /* 0x000fe20008000000 */
[----:B------:R-:W-:Y:S01]  /*c3c0*/  UMOV UR12, UR36 ;  /* 0x00000024000c7c82 */ /* 0x000fe20008000000 */
[----:B------:R-:W-:Y:S01]  /*c3d0*/  SEL R8, RZ, 0x1, P0 ;  /* 0x00000001ff087807 */ /* 0x000fe20000000000 */
[----:B------:R-:W-:Y:S01]  /*c3e0*/  VIADD R23, R23, 0x40 ;  /* 0x0000004017177836 */ /* 0x000fe20000000000 */
[----:B------:R0:W-:Y:S01]  /*c3f0*/  UTMALDG.3D [UR24], [UR22], desc[UR38] ;  /* 0x00002618160075b4 */ /* 0x0001e20008011000 */
[----:B------:R-:W-:-:S02]  /*c400*/  SEL R9, R9, RZ, P0 ;  /* 0x000000ff09097207 */ /* 0x000fc40000000000 */
[----:B------:R-:W-:Y:S01]  /*c410*/  LOP3.LUT R7, R7, R8, RZ, 0x3c, !PT ;  /* 0x0000000807077212 */ /* 0x000fe200078e3cff */
[----:B------:R0:W-:Y:S01]  /*c420*/  UTMALDG.3D.MULTICAST [UR16], [UR30], UR13, desc[UR38] ;  /* 0x000026101e0073b4 */ /* 0x0001e2000801180d */
[----:B------:R0:W-:Y:S02]  /*c430*/  UTMALDG.3D.MULTICAST [UR8], [UR30], UR13, desc[UR38] ;  /* 0x000026081e0073b4 */ /* 0x0001e4000801180d */
[----:B0-----:R-:W-:Y:S05]  /*c440*/  @P1 BRA `(.L_x_291) ;  /* 0xfffffff800fc1947 */ /* 0x001fea000383ffff */
.L_x_288:
[----:B------:R-:W-:Y:S05]  /*c450*/  BSYNC B1 ;  /* 0x0000000000017941 */ /* 0x000fea0003800000 */
.L_x_287:
[----:B------:R-:W-:Y:S01]  /*c460*/  LOP3.LUT P1, RZ, R12, 0xff, RZ, 0xc0, !PT ;  /* 0x000000ff0cff7812 */ /* 0x000fe2000782c0ff */
[----:B------:R-:W-:Y:S01]  /*c470*/  IMAD.IADD R14, R13, 0x1, R14 ;  /* 0x000000010d0e7824 */ /* 0x000fe200078e020e */
[----:B------:R-:W-:Y:S01]  /*c480*/  IADD3 R2, P2, R2, UR40, RZ ;  /* 0x0000002802027c10 */ /* 0x000fe2000ff5e0ff */
[----:B------:R-:W-:Y:S01]  /*c490*/  ULDC.64 UR8, c[0x0][0x750] ;  /* 0x0001d40000087ab9 */ /* 0x000fe20000000a00 */
[----:B------:R-:W-:Y:S01]  /*c4a0*/  BSSY B1, `(.L_x_292) ;  /* 0x000006b000017945 */ /* 0x000fe20003800000 */
[----:B------:R-:W-:Y:S01]  /*c4b0*/  IMAD.MOV.U32 R16, RZ, RZ, -0x1 ;  /* 0xffffffffff107424 */ /* 0x000fe200078e00ff */
[----:B------:R-:W-:Y:S02]  /*c4c0*/  SHF.R.U32.HI R6, RZ, 0x1, R14 ;  /* 0x00000001ff067819 */ /* 0x000fe4000001160e */
[----:B------:R-:W-:Y:S02]  /*c4d0*/  ISETP.GT.U32.AND P0, PT, R14, 0x1, PT ;  /* 0x000000010e00780c */ /* 0x000fe40003f04070 */
[----:B------:R-:W-:-:S02]  /*c4e0*/  LOP3.LUT R6, R6, 0x1, RZ, 0xc0, !PT ;  /* 0x0000000106067812 */ /* 0x000fc400078ec0ff */
[----:B------:R-:W-:Y:S01]  /*c4f0*/  ISETP.LT.U32.AND P0, PT, R13, 0x2, P0 ;  /* 0x000000020d00780c */ /* 0x000fe20000701070 */
[----:B------:R-:W0:Y:S01]  /*c500*/  @P1 S2R R8, SR_CgaCtaId ;  /* 0x0000000000081919 */ /* 0x000e220000008800 */
[----:B------:R-:W-:Y:S02]  /*c510*/  @P1 MOV R7, 0x400 ;  /* 0x0000040000071802 */ /* 0x000fe40000000f00 */
[----:B------:R-:W-:Y:S02]  /*c520*/  IADD3.X R3, R3, UR7, RZ, P2, !PT ;  /* 0x0000000703037c10 */ /* 0x000fe400097fe4ff */
[----:B------:R-:W-:Y:S02]  /*c530*/  ISETP.GE.U32.AND P2, PT, R2, UR8, PT ;  /* 0x0000000802007c0c */ /* 0x000fe4000bf46070 */
[----:B------:R-:W-:Y:S02]  /*c540*/  LOP3.LUT R14, R14, 0x1, RZ, 0xc0, !PT ;  /* 0x000000010e0e7812 */ /* 0x000fe400078ec0ff */
[----:B------:R-:W-:-:S02]  /*c550*/  PRMT R12, RZ, 0x7610, R12 ;  /* 0x00007610ff0c7816 */ /* 0x000fc4000000000c */
[----:B0-----:R-:W-:Y:S02]  /*c560*/  @P1 LEA R7, R8, R7, 0x18 ;  /* 0x0000000708071211 */ /* 0x001fe400078ec0ff */
[----:B------:R-:W-:Y:S02]  /*c570*/  PRMT R8, RZ, 0x7610, R8 ;  /* 0x00007610ff087816 */ /* 0x000fe40000000008 */
[----:B------:R0:W-:Y:S01]  /*c580*/  @P1 SYNCS.ARRIVE.TRANS64.A1T0 RZ, [R7+URZ+0x38], RZ ;  /* 0x000038ff07ff19a7 */ /* 0x0001e2000810003f */
[----:B------:R-:W-:Y:S02]  /*c590*/  ISETP.NE.U32.AND P1, PT, R6, 0x1, PT ;  /* 0x000000010600780c */ /* 0x000fe40003f25070 */
[----:B------:R-:W-:Y:S02]  /*c5a0*/  SEL R6, RZ, 0x1, !P0 ;  /* 0x00000001ff067807 */ /* 0x000fe40004000000 */
[----:B------:R-:W-:Y:S02]  /*c5b0*/  ISETP.GE.U32.AND.EX P0, PT, R3, UR9, PT, P2 ;  /* 0x0000000903007c0c */ /* 0x000fe4000bf06120 */
[----:B------:R-:W-:-:S04]  /*c5c0*/  ISETP.GT.U32.AND P1, PT, R13, 0x1, !P1 ;  /* 0x000000010d00780c */ /* 0x000fc80004f24070 */
[----:B0-----:R-:W-:-:S04]  /*c5d0*/  SEL R7, RZ, 0x1, !P1 ;  /* 0x00000001ff077807 */ /* 0x001fc80004800000 */
[----:B------:R-:W-:Y:S01]  /*c5e0*/  LOP3.LUT R15, R7, R15, R6, 0x96, !PT ;  /* 0x0000000f070f7212 */ /* 0x000fe200078e9606 */
[----:B------:R-:W-:Y:S02]  /*c5f0*/  IMAD.MOV.U32 R7, RZ, RZ, -0x1 ;  /* 0xffffffffff077424 */ /* 0x000fe400078e00ff */
[----:B------:R-:W-:Y:S01]  /*c600*/  IMAD.MOV.U32 R6, RZ, RZ, -0x1 ;  /* 0xffffffffff067424 */ /* 0x000fe200078e00ff */
[----:B------:R-:W-:Y:S06]  /*c610*/  @P0 BRA `(.L_x_293) ;  /* 0x00000004004c0947 */ /* 0x000fec0003800000 */
[----:B------:R-:W0:Y:S01]  /*c620*/  S2R R18, SR_CTAID.X ;  /* 0x0000000000127919 */ /* 0x000e220000002500 */
[----:B------:R-:W-:Y:S01]  /*c630*/  ULDC.64 UR8, c[0x0][0x728] ;  /* 0x0001ca0000087ab9 */ /* 0x000fe20000000a00 */
[----:B------:R-:W-:Y:S01]  /*c640*/  ULDC UR11, c[0x0][0x730] ;  /* 0x0001cc00000b7ab9 */ /* 0x000fe20000000800 */
[----:B------:R-:W-:Y:S01]  /*c650*/  ISETP.NE.U32.AND P0, PT, RZ, UR8, PT ;  /* 0x00000008ff007c0c */ /* 0x000fe2000bf05070 */
[----:B------:R-:W1:Y:S01]  /*c660*/  S2R R19, SR_CTAID.Y ;  /* 0x0000000000137919 */ /* 0x000e620000002600 */
[----:B------:R-:W-:Y:S01]  /*c670*/  ULDC UR12, c[0x0][0x150] ;  /* 0x00005400000c7ab9 */ /* 0x000fe20000000800 */
[----:B------:R-:W-:Y:S01]  /*c680*/  IMAD.MOV.U32 R6, RZ, RZ, R2 ;  /* 0x000000ffff067224 */ /* 0x000fe200078e0002 */
[----:B------:R-:W-:Y:S01]  /*c690*/  ISETP.NE.AND.EX P0, PT, RZ, UR9, PT, P0 ;  /* 0x00000009ff007c0c */ /* 0x000fe2000bf05300 */
[----:B------:R-:W-:Y:S01]  /*c6a0*/  IMAD.MOV.U32 R7, RZ, RZ, R3 ;  /* 0x000000ffff077224 */ /* 0x000fe200078e0003 */
[----:B0-----:R-:W-:-:S11]  /*c6b0*/  I2FP.F32.U32 R20, R18 ;  /* 0x0000001200147245 */ /* 0x001fd60000201000 */
[----:B------:R-:W-:Y:S05]  /*c6c0*/  @!P0 BRA `(.L_x_294) ;  /* 0x0000000000288947 */ /* 0x000fea0003800000 */
[----:B------:R-:W-:Y:S02]  /*c6d0*/  ULDC UR10, c[0x0][0x734] ;  /* 0x0001cd00000a7ab9 */ /* 0x000fe40000000800 */
[----:B------:R-:W-:-:S05]  /*c6e0*/  IADD3 R7, P0, R2, UR10, RZ ;  /* 0x0000000a02077c10 */ /* 0x000fca000ff1e0ff */
[----:B------:R-:W-:-:S04]  /*c6f0*/  IMAD.X R21, RZ, RZ, R3, P0 ;  /* 0x000000ffff157224 */ /* 0x000fc800000e0603 */
[----:B------:R-:W-:-:S04]  /*c700*/  IMAD.WIDE.U32 R8, R21, UR8, RZ ;  /* 0x0000000815087c25 */ /* 0x000fc8000f8e00ff */
[----:B------:R-:W-:-:S04]  /*c710*/  IMAD.WIDE.U32 R8, P0, R7, UR9, R8 ;  /* 0x0000000907087c25 */ /* 0x000fc8000f800008 */
[----:B------:R-:W-:-:S04]  /*c720*/  IMAD.WIDE.U32 R6, R7, UR8, RZ ;  /* 0x0000000807067c25 */ /* 0x000fc8000f8e00ff */
[----:B------:R-:W-:Y:S01]  /*c730*/  IMAD.MOV.U32 R6, RZ, RZ, R9 ;  /* 0x000000ffff067224 */ /* 0x000fe200078e0009 */
[----:B------:R-:W-:Y:S01]  /*c740*/  IADD3 RZ, P1, R7, R8, RZ ;  /* 0x0000000807ff7210 */ /* 0x000fe20007f3e0ff */
[----:B------:R-:W-:-:S04]  /*c750*/  IMAD.X R7, RZ, RZ, RZ, P0 ;  /* 0x000000ffff077224 */ /* 0x000fc800000e06ff */
[----:B------:R-:W-:-:S08]  /*c760*/  IMAD.WIDE.U32.X R6, R21, UR9, R6, P1 ;  /* 0x0000000915067c25 */ /* 0x000fd000088e0406 */
.L_x_294:
[--C-:B------:R-:W-:Y:S01]  /*c770*/  SHF.R.U64 R16, R6, UR11, R7.reuse ;  /* 0x0000000b06107c19 */ /* 0x100fe20008001207 */
[----:B------:R-:W-:Y:S01]  /*c780*/  FMUL R20, R20, UR12 ;  /* 0x0000000c14147c20 */ /* 0x000fe20008400000 */
[----:B------:R-:W0:Y:S01]  /*c790*/  LDC R21, c[0x0][0x144] ;  /* 0x00005100ff157b82 */ /* 0x000e220000000800 */
[----:B-1----:R-:W-:Y:S01]  /*c7a0*/  I2FP.F32.U32 R8, R19 ;  /* 0x0000001300087245 */ /* 0x002fe20000201000 */
[----:B------:R-:W-:Y:S01]  /*c7b0*/  ULDC UR10, c[0x0][0x154] ;  /* 0x00005500000a7ab9 */ /* 0x000fe20000000800 */
[----:B------:R-:W-:Y:S01]  /*c7c0*/  SHF.R.U32.HI R6, RZ, UR11, R7 ;  /* 0x0000000bff067c19 */ /* 0x000fe20008011607 */
[----:B------:R-:W-:Y:S01]  /*c7d0*/  ULDC.64 UR8, c[0x0][0x720] ;  /* 0x0001c80000087ab9 */ /* 0x000fe20000000a00 */
[----:B------:R-:W-:Y:S01]  /*c7e0*/  IADD3 R7, P0, RZ, -R16, RZ ;  /* 0x80000010ff077210 */ /* 0x000fe20007f1e0ff */
[----:B------:R-:W1:Y:S01]  /*c7f0*/  F2I.U32.TRUNC.NTZ R20, R20 ;  /* 0x0000001400147305 */ /* 0x000e62000020f000 */
[----:B------:R-:W-:Y:S01]  /*c800*/  FMUL R8, R8, UR10 ;  /* 0x0000000a08087c20 */ /* 0x000fe20008400000 */
[----:B------:R-:W2:Y:S01]  /*c810*/  LDC R22, c[0x0][0x148] ;  /* 0x00005200ff167b82 */ /* 0x000ea20000000800 */
[----:B------:R-:W-:Y:S01]  /*c820*/  ULDC.64 UR10, c[0x0][0x740] ;  /* 0x0001d000000a7ab9 */ /* 0x000fe20000000a00 */
[----:B------:R-:W-:Y:S01]  /*c830*/  IMAD.X R6, RZ, RZ, ~R6, P0 ;  /* 0x000000ffff067224 */ /* 0x000fe200000e0e06 */
[----:B------:R-:W-:-:S03]  /*c840*/  ISETP.NE.U32.AND P0, PT, RZ, UR10, PT ;  /* 0x0000000aff007c0c */ /* 0x000fc6000bf05070 */
[----:B------:R-:W-:Y:S01]  /*c850*/  IMAD R6, R6, UR8, RZ ;  /* 0x0000000806067c24 */ /* 0x000fe2000f8e02ff */
[----:B------:R-:W3:Y:S01]  /*c860*/  F2I.U32.TRUNC.NTZ R8, R8 ;  /* 0x0000000800087305 */ /* 0x000ee2000020f000 */
[----:B------:R-:W-:Y:S02]  /*c870*/  ISETP.NE.AND.EX P0, PT, RZ, UR11, PT, P0 ;  /* 0x0000000bff007c0c */ /* 0x000fe4000bf05300 */
[C---:B------:R-:W-:Y:S02]  /*c880*/  IMAD R9, R7.reuse, UR9, R6 ;  /* 0x0000000907097c24 */ /* 0x040fe4000f8e0206 */
[----:B------:R-:W-:Y:S01]  /*c890*/  IMAD.WIDE.U32 R6, R7, UR8, R2 ;  /* 0x0000000807067c25 */ /* 0x000fe2000f8e0002 */
[----:B------:R-:W-:-:S03]  /*c8a0*/  ULDC UR8, c[0x0][0x718] ;  /* 0x0001c60000087ab9 */ /* 0x000fc60000000800 */
[----:B-1----:R-:W-:Y:S02]  /*c8b0*/  IMAD.MOV R20, RZ, RZ, -R20 ;  /* 0x000000ffff147224 */ /* 0x002fe400078e0a14 */
[----:B------:R-:W-:Y:S02]  /*c8c0*/  IMAD.IADD R7, R7, 0x1, R9 ;  /* 0x0000000107077824 */ /* 0x000fe400078e0209 */
[----:B0-----:R-:W-:-:S03]  /*c8d0*/  IMAD R18, R21, R20, R18 ;  /* 0x0000001415127224 */ /* 0x001fc600078e0212 */
[--C-:B------:R-:W-:Y:S01]  /*c8e0*/  SHF.R.U64 R20, R6, UR8, R7.reuse ;  /* 0x0000000806147c19 */ /* 0x100fe20008001207 */
[----:B---3--:R-:W-:Y:S01]  /*c8f0*/  IMAD.MOV R6, RZ, RZ, -R8 ;  /* 0x000000ffff067224 */ /* 0x008fe200078e0a08 */
[----:B------:R-:W-:Y:S01]  /*c900*/  SHF.R.U32.HI R7, RZ, UR8, R7 ;  /* 0x00000008ff077c19 */ /* 0x000fe20008011607 */
[----:B------:R-:W-:Y:S02]  /*c910*/  ULDC UR8, c[0x0][0x708] ;  /* 0x0001c20000087ab9 */ /* 0x000fe40000000800 */
[----:B--2---:R-:W-:Y:S01]  /*c920*/  @P3 IMAD R18, R22, R6, R19 ;  /* 0x0000000616123224 */ /* 0x004fe200078e0213 */
[--C-:B------:R-:W-:Y:S02]  /*c930*/  SHF.R.U64 R22, R20, UR8, R7.reuse ;  /* 0x0000000814167c19 */ /* 0x100fe40008001207 */
[----:B------:R-:W-:Y:S01]  /*c940*/  SHF.R.U32.HI R7, RZ, UR8, R7 ;  /* 0x00000008ff077c19 */ /* 0x000fe20008011607 */
[----:B------:R-:W-:-:S03]  /*c950*/  ULDC UR8, c[0x0][0x758] ;  /* 0x0001d60000087ab9 */ /* 0x000fc60000000800 */
[--C-:B------:R-:W-:Y:S02]  /*c960*/  SHF.R.U64 R19, R22, UR8, R7.reuse ;  /* 0x0000000816137c19 */ /* 0x100fe40008001207 */
[----:B------:R-:W-:-:S03]  /*c970*/  SHF.R.U32.HI R21, RZ, UR8, R7 ;  /* 0x00000008ff157c19 */ /* 0x000fc60008011607 */
[----:B------:R-:W-:Y:S02]  /*c980*/  IMAD.MOV.U32 R8, RZ, RZ, R19 ;  /* 0x000000ffff087224 */ /* 0x000fe400078e0013 */
[----:B------:R-:W-:Y:S01]  /*c990*/  IMAD.MOV.U32 R7, RZ, RZ, R21 ;  /* 0x000000ffff077224 */ /* 0x000fe200078e0015 */
[----:B------:R-:W-:Y:S06]  /*c9a0*/  @!P0 BRA `(.L_x_295) ;  /* 0x00000000002c8947 */ /* 0x000fec0003800000 */
        /* <DEDUP_REMOVED lines=9> */
[----:B------:R-:W-:-:S04]  /*ca40*/  IMAD.WIDE.U32.X R6, R21, UR11, R6, P1 ;  /* 0x0000000b15067c25 */ /* 0x000fc800088e0406 */
[----:B------:R-:W-:-:S07]  /*ca50*/  IMAD.MOV.U32 R8, RZ, RZ, R6 ;  /* 0x000000ffff087224 */ /* 0x000fce00078e0006 */
.L_x_295:
[----:B------:R-:W-:Y:S01]  /*ca60*/  ULDC UR8, c[0x0][0x748] ;  /* 0x0001d20000087ab9 */ /* 0x000fe20000000800 */
[----:B------:R-:W-:Y:S01]  /*ca70*/  LOP3.LUT R6, R22, UR6, RZ, 0xc0, !PT ;  /* 0x0000000616067c12 */ /* 0x000fe2000f8ec0ff */
[----:B------:R-:W-:Y:S01]  /*ca80*/  ULDC UR9, c[0x0][0x710] ;  /* 0x0001c40000097ab9 */ /* 0x000fe20000000800 */
[----:B------:R-:W-:Y:S01]  /*ca90*/  SHF.R.U64 R7, R8, UR8, R7 ;  /* 0x0000000808077c19 */ /* 0x000fe20008001207 */
[----:B------:R-:W-:Y:S01]  /*caa0*/  ULDC UR8, c[0x0][0x738] ;  /* 0x0001ce0000087ab9 */ /* 0x000fe20000000800 */
[----:B------:R-:W-:-:S03]  /*cab0*/  LOP3.LUT R20, R20, UR4, RZ, 0xc0, !PT ;  /* 0x0000000414147c12 */ /* 0x000fc6000f8ec0ff */
[----:B------:R-:W-:Y:S02]  /*cac0*/  IMAD.MOV R8, RZ, RZ, -R7 ;  /* 0x000000ffff087224 */ /* 0x000fe400078e0a07 */
[----:B------:R-:W-:Y:S02]  /*cad0*/  IMAD R7, R7, UR5, R6 ;  /* 0x0000000507077c24 */ /* 0x000fe4000f8e0206 */
[----:B------:R-:W-:Y:S01]  /*cae0*/  IMAD R19, R8, UR8, R19 ;  /* 0x0000000808137c24 */ /* 0x000fe2000f8e0213 */
[----:B------:R-:W-:Y:S01]  /*caf0*/  ULDC UR8, c[0x0][0x700] ;  /* 0x0001c00000087ab9 */ /* 0x000fe20000000800 */
[----:B------:R-:W-:Y:S02]  /*cb00*/  IMAD R18, R7, UR9, R18 ;  /* 0x0000000907127c24 */ /* 0x000fe4000f8e0212 */
[----:B------:R-:W-:Y:S02]  /*cb10*/  IMAD R19, R19, UR8, R20 ;  /* 0x0000000813137c24 */ /* 0x000fe4000f8e0214 */
[----:B------:R-:W-:-:S03]  /*cb20*/  IMAD.MOV.U32 R8, RZ, RZ, 0x1 ;  /* 0x00000001ff087424 */ /* 0x000fc600078e00ff */
[----:B------:R-:W-:Y:S02]  /*cb30*/  SEL R6, R19, R18, !P3 ;  /* 0x0000001213067207 */ /* 0x000fe40005800000 */
[----:B------:R-:W-:-:S07]  /*cb40*/  SEL R7, R18, R19, !P3 ;  /* 0x0000001312077207 */ /* 0x000fce0005800000 */
.L_x_293:
[----:B------:R-:W-:Y:S05]  /*cb50*/  BSYNC B1 ;  /* 0x0000000000017941 */ /* 0x000fea0003800000 */
.L_x_292:
[----:B------:R-:W-:-:S13]  /*cb60*/  LOP3.LUT P0, RZ, R8, 0xff, RZ, 0xc0, !PT ;  /* 0x000000ff08ff7812 */ /* 0x000fda000780c0ff */
[----:B------:R-:W-:Y:S05]  /*cb70*/  @P0 BRA `(.L_x_296) ;  /* 0xfffffff000f00947 */ /* 0x000fea000383ffff */
[----:B------:R-:W-:Y:S05]  /*cb80*/  BSYNC B0 ;  /* 0x0000000000007941 */ /* 0x000fea0003800000 */
.L_x_285:
[----:B------:R-:W-:-:S03]  /*cb90*/  UMOV UR8, 0xffffffff ;  /* 0xffffffff00087882 */ /* 0x000fc60000000000 */
[----:B------:R-:W-:Y:S05]  /*cba0*/  BRA.DIV UR8, `(.L_x_297) ;  /* 0x0000000208bc7947 */ /* 0x000fea000b800000 */
[----:B------:R-:W-:-:S13]  /*cbb0*/  ELECT P0, URZ, PT ;  /* 0x00000000003f782f */ /* 0x000fda0003800000 */
.L_x_309:
[----:B------:R-:W-:Y:S04]  /*cbc0*/  BSSY B0, `(.L_x_298) ;  /* 0x0000019000007945 */ /* 0x000fe80003800000 */
[----:B------:R-:W-:Y:S05]  /*cbd0*/  @!P0 BRA `(.L_x_299) ;  /* 0x00000000005c8947 */ /* 0x000fea0003800000 */
[----:B------:R-:W-:-:S04]  /*cbe0*/  LOP3.LUT R4, R4, 0x2, RZ, 0xfc, !PT ;  /* 0x0000000204047812 */ /* 0x000fc800078efcff */
[----:B------:R-:W-:-:S13]  /*cbf0*/  ISETP.NE.AND P0, PT, R4, 0x3, PT ;  /* 0x000000030400780c */ /* 0x000fda0003f05270 */
[----:B------:R-:W-:Y:S05]  /*cc00*/  @!P0 BRA `(.L_x_300) ;  /* 0x0000000000048947 */ /* 0x000fea0003800000 */
[----:B------:R-:W-:Y:S01]  /*cc10*/  BPT.TRAP 0x1 ;  /* 0x000000040000795c */ /* 0x000fe20000300000 */
.L_x_300:
[----:B------:R-:W0:Y:S01]  /*cc20*/  S2R R3, SR_CgaCtaId ;  /* 0x0000000000037919 */ /* 0x000e220000008800 */
[----:B------:R-:W-:Y:S02]  /*cc30*/  MOV R0, 0x400 ;  /* 0x0000040000007802 */ /* 0x000fe40000000f00 */
[----:B------:R-:W-:Y:S02]  /*cc40*/  SHF.L.U32 R2, R15, 0x1f, RZ ;  /* 0x0000001f0f027819 */ /* 0x000fe400000006ff */
[----:B0-----:R-:W-:-:S05]  /*cc50*/  LEA R3, R3, R0, 0x18 ;  /* 0x0000000003037211 */ /* 0x001fca00078ec0ff */
[----:B------:R-:W-:-:S04]  /*cc60*/  VIADD R3, R3, 0x10 ;  /* 0x0000001003037836 */ /* 0x000fc80000000000 */
[C---:B------:R-:W-:Y:S02]  /*cc70*/  IMAD R5, R14.reuse, 0x8, R3 ;  /* 0x000000080e057824 */ /* 0x040fe400078e0203 */
[----:B------:R-:W-:Y:S02]  /*cc80*/  VIADD R14, R14, 0x1 ;  /* 0x000000010e0e7836 */ /* 0x000fe40000000000 */
[----:B------:R-:W0:Y:S03]  /*cc90*/  SYNCS.PHASECHK.TRANS64.TRYWAIT P0, [R5+URZ], R2 ;  /* 0x00000002050075a7 */ /* 0x000e26000800017f */
[----:B------:R-:W-:-:S04]  /*cca0*/  ISETP.NE.AND P1, PT, R14, 0x2, PT ;  /* 0x000000020e00780c */ /* 0x000fc80003f25270 */
[----:B------:R-:W-:Y:S02]  /*ccb0*/  SEL R0, RZ, 0x1, P1 ;  /* 0x00000001ff007807 */ /* 0x000fe40000800000 */
[----:B------:R-:W-:Y:S02]  /*ccc0*/  SEL R14, R14, RZ, P1 ;  /* 0x000000ff0e0e7207 */ /* 0x000fe40000800000 */
[----:B------:R-:W-:Y:S01]  /*ccd0*/  LOP3.LUT R0, R15, R0, RZ, 0x3c, !PT ;  /* 0x000000000f007212 */ /* 0x000fe200078e3cff */
[----:B0-----:R-:W-:Y:S06]  /*cce0*/  @!P0 BRA `(.L_x_301) ;  /* 0x00000000008c8947 */ /* 0x001fec0003800000 */
.L_x_310:
[----:B------:R-:W-:Y:S01]  /*ccf0*/  IMAD R3, R14, 0x8, R3 ;  /* 0x000000080e037824 */ /* 0x000fe200078e0203 */
[----:B------:R-:W-:-:S07]  /*cd00*/  SHF.L.U32 R0, R0, 0x1f, RZ ;  /* 0x0000001f00007819 */ /* 0x000fce00000006ff */
.L_x_302:
[----:B-1----:R1:W2:Y:S02]  /*cd10*/  SYNCS.PHASECHK.TRANS64.TRYWAIT P0, [R3+URZ], R0 ;  /* 0x00000000030075a7 */ /* 0x0022a4000800017f */
[----:B--2---:R-:W-:Y:S05]  /*cd20*/  @!P0 NANOSLEEP.SYNCS 0x989680 ;  /* 0x009896800000895d */ /* 0x004fea0003900000 */
[----:B------:R-:W2:Y:S02]  /*cd30*/  @!P0 SYNCS.PHASECHK.TRANS64 P0, [R3+URZ], R0 ;  /* 0x00000000030085a7 */ /* 0x000ea4000800007f */
[----:B--2---:R-:W-:Y:S05]  /*cd40*/  @!P0 BRA `(.L_x_302) ;  /* 0xfffffffc00f08947 */ /* 0x004fea000383ffff */
.L_x_299:
[----:B------:R-:W-:Y:S05]  /*cd50*/  BSYNC B0 ;  /* 0x0000000000007941 */ /* 0x000fea0003800000 */
.L_x_298:
[----:B------:R-:W-:Y:S05]  /*cd60*/  EXIT ;  /* 0x000000000000794d */ /* 0x000fea0003800000 */
.L_x_21:
[----:B-1----:R-:W-:-:S04]  /*cd70*/  IMAD.U32 R17, RZ, RZ, UR8 ;  /* 0x00000008ff117e24 */ /* 0x002fc8000f8e00ff */
[----:B------:R1:W4:Y:S03]  /*cd80*/  SYNCS.PHASECHK.TRANS64.TRYWAIT P0, [R17+URZ], R18 ;  /* 0x00000012110075a7 */ /* 0x000326000800017f */
[----:B----4-:R-:W-:Y:S05]  /*cd90*/  @!P0 NANOSLEEP.SYNCS 0x989680 ;  /* 0x009896800000895d */ /* 0x010fea0003900000 */
[----:B------:R-:W4:Y:S02]  /*cda0*/  @!P0 SYNCS.PHASECHK.TRANS64 P0, [R17+URZ], R18 ;  /* 0x00000012110085a7 */ /* 0x000f24000800007f */
[----:B----4-:R-:W-:Y:S05]  /*cdb0*/  @!P0 BRA `(.L_x_21) ;  /* 0xfffffffc00ec8947 */ /* 0x010fea000383ffff */
[----:B------:R-:W-:Y:S05]  /*cdc0*/  BRA `(.L_x_20) ;  /* 0xffffff4800ac7947 */ /* 0x000fea000383ffff */
.L_x_286:
[----:B------:R-:W-:Y:S01]  /*cdd0*/  BSSY B1, `(.L_x_303) ;  /* 0x0000006000017945 */ /* 0x000fe20003800000 */
[----:B------:R-:W-:-:S07]  /*cde0*/  IMAD.MOV.U32 R8, RZ, RZ, -0x1 ;  /* 0xffffffffff087424 */ /* 0x000fce00078e00ff */
[----:B------:R-:W-:Y:S05]  /*cdf0*/  WARPSYNC.COLLECTIVE R8, `(.L_x_304) ;  /* 0x00000000080c7348 */ /* 0x000fea0003c00000 */
[----:B------:R-:W-:Y:S02]  /*ce00*/  ELECT P0, UR62, PT ;  /* 0x00000000003e782f */ /* 0x000fe40003800000 */
[----:B------:R-:W-:Y:S01]  /*ce10*/  MOV R8, UR62 ;  /* 0x0000003e00087c02 */ /* 0x000fe20008000f00 */
[----:B------:R-:W-:Y:S10]  /*ce20*/  ENDCOLLECTIVE ;  /* 0x000000000000791b */ /* 0x000ff40003800000 */
.L_x_304:
[----:B------:R-:W-:Y:S05]  /*ce30*/  BSYNC B1 ;  /* 0x0000000000017941 */ /* 0x000fea0003800000 */
.L_x_303:
[----:B------:R-:W-:Y:S05]  /*ce40*/  BRA `(.L_x_305) ;  /* 0xfffffff000487947 */ /* 0x000fea000383ffff */
.L_x_289:
[----:B0-----:R0:W1:Y:S02]  /*ce50*/  SYNCS.PHASECHK.TRANS64.TRYWAIT P0, [R21+URZ+0x10], R8 ;  /* 0x00001008150075a7 */ /* 0x001064000800017f */
[----:B-1----:R-:W-:Y:S05]  /*ce60*/  @!P0 NANOSLEEP.SYNCS 0x989680 ;  /* 0x009896800000895d */ /* 0x002fea0003900000 */
[----:B------:R-:W1:Y:S02]  /*ce70*/  @!P0 SYNCS.PHASECHK.TRANS64 P0, [R21+URZ+0x10], R8 ;  /* 0x00001008150085a7 */ /* 0x000e64000800007f */
[----:B-1----:R-:W-:Y:S05]  /*ce80*/  @!P0 BRA `(.L_x_289) ;  /* 0xfffffffc00f08947 */ /* 0x002fea000383ffff */
[----:B------:R-:W-:Y:S05]  /*ce90*/  BRA `(.L_x_306) ;  /* 0xfffffff0008c7947 */ /* 0x000fea000383ffff */
.L_x_297:
[----:B------:R-:W-:Y:S01]  /*cea0*/  BSSY B0, `(.L_x_307) ;  /* 0x0000006000007945 */ /* 0x000fe20003800000 */
[----:B------:R-:W-:-:S07]  /*ceb0*/  IMAD.MOV.U32 R8, RZ, RZ, -0x1 ;  /* 0xffffffffff087424 */ /* 0x000fce00078e00ff */
[----:B------:R-:W-:Y:S05]  /*cec0*/  WARPSYNC.COLLECTIVE R8, `(.L_x_308) ;  /* 0x00000000080c7348 */ /* 0x000fea0003c00000 */
[----:B------:R-:W-:Y:S02]  /*ced0*/  ELECT P0, UR62, PT ;  /* 0x00000000003e782f */ /* 0x000fe40003800000 */
[----:B------:R-:W-:Y:S01]  /*cee0*/  MOV R8, UR62 ;  /* 0x0000003e00087c02 */ /* 0x000fe20008000f00 */
[----:B------:R-:W-:Y:S10]  /*cef0*/  ENDCOLLECTIVE ;  /* 0x000000000000791b */ /* 0x000ff40003800000 */
.L_x_308:
[----:B------:R-:W-:Y:S05]  /*cf00*/  BSYNC B0 ;  /* 0x0000000000007941 */ /* 0x000fea0003800000 */
.L_x_307:
[----:B------:R-:W-:Y:S05]  /*cf10*/  BRA `(.L_x_309) ;  /* 0xfffffffc00287947 */ /* 0x000fea000383ffff */
.L_x_301:
[----:B0-----:R0:W1:Y:S02]  /*cf20*/  SYNCS.PHASECHK.TRANS64.TRYWAIT P0, [R5+URZ], R2 ;  /* 0x00000002050075a7 */ /* 0x001064000800017f */
[----:B-1----:R-:W-:Y:S05]  /*cf30*/  @!P0 NANOSLEEP.SYNCS 0x989680 ;  /* 0x009896800000895d */ /* 0x002fea0003900000 */
[----:B------:R-:W1:Y:S02]  /*cf40*/  @!P0 SYNCS.PHASECHK.TRANS64 P0, [R5+URZ], R2 ;  /* 0x00000002050085a7 */ /* 0x000e64000800007f */
[----:B-1----:R-:W-:Y:S05]  /*cf50*/  @!P0 BRA `(.L_x_301) ;  /* 0xfffffffc00f08947 */ /* 0x002fea000383ffff */
[----:B------:R-:W-:Y:S05]  /*cf60*/  BRA `(.L_x_310) ;  /* 0xfffffffc00607947 */ /* 0x000fea000383ffff */
.L_x_311:
[----:B------:R-:W-:-:S00]  /*cf70*/  BRA `(.L_x_311) ;  /* 0xfffffffc00fc7947 */ /* 0x000fc0000383ffff */
[----:B------:R-:W-:-:S00]  /*cf80*/  NOP ;  /* 0x0000000000007918 */ /* 0x000fc00000000000 */
[----:B------:R-:W-:-:S00]  /*cf90*/  NOP ;  /* 0x0000000000007918 */ /* 0x000fc00000000000 */
[----:B------:R-:W-:-:S00]  /*cfa0*/  NOP ;  /* 0x0000000000007918 */ /* 0x000fc00000000000 */
[----:B------:R-:W-:-:S00]  /*cfb0*/  NOP ;  /* 0x0000000000007918 */ /* 0x000fc00000000000 */
[----:B------:R-:W-:-:S00]  /*cfc0*/  NOP ;  /* 0x0000000000007918 */ /* 0x000fc00000000000 */
[----:B------:R-:W-:-:S00]  /*cfd0*/  NOP ;  /* 0x0000000000007918 */ /* 0x000fc00000000000 */
[----:B------:R-:W-:-:S00]  /*cfe0*/  NOP ;  /* 0x0000000000007918 */ /* 0x000fc00000000000 */
[----:B------:R-:W-:-:S00]  /*cff0*/  NOP ;  /* 0x0000000000007918 */ /* 0x000fc00000000000 */
.L_x_312:


//--------------------- .nv.shared._ZN7cutlass13device_kernelINS_4gemm6kernel13GemmUniversalIN4cute5tupleIJiiiiEEENS1_10collective13CollectiveMmaINS1_40MainloopSm90TmaGmmaWarpSpecializedSparseILi2ENS5_IJNS4_1CILi2EEENSA_ILi1EEESC_EEENS1_35KernelTmaWarpSpecializedCooperativeEEENS5_IJNSA_ILi128EEENSA_ILi256EEESG_EEENS_6half_tENS5_IJNS4_6LayoutINS5_IJiNS5_IJSB_iEEEiEEENS5_IJlNS5_IJSC_SB_EEElEEEEENSK_INS5_IJNS5_IJNS5_IJNSA_ILi8EEESB_NSA_ILi4EEEEEEiEEENS5_IJNS5_IJNSA_ILi16EEESB_SR_EEEiEEEiEEENS5_IJNS5_IJNS5_IJSG_SU_NSA_ILi2048EEEEEENSA_ILi8192EEEEEENS5_IJNS5_IJSC_NSA_ILi1024EEENSA_ILi32EEEEEElEEElEEEEEEEESJ_NS5_IJlSC_lEEENS4_8TiledMMAINS4_8MMA_AtomIJNS4_4SM904GMMA6SPARSE27GMMA_64x256x32_F32F16F16_SSILNS1D_5MajorE0ELS1G_0ELNS1D_7ScaleInE1ELS1H_1ELNS1D_9SparseSelE0EEEEEENSK_ISD_NS5_IJSC_NSA_ILi0EEES1L_EEEEENS5_IJNS4_10UnderscoreES1O_S1O_EEEEENS4_13SM90_TMA_LOADENS4_14ComposedLayoutINS4_7SwizzleILi3ELi4ELi3EEENS4_25smem_sparse_ptr_flag_bitsILi2ELi16EEENSK_INS5_IJNS5_IJSC_SQ_EEENS5_IJSB_NSA_ILi64EEEEEEEEENS5_IJNS5_IJS1L_SG_EEESN_EEEEEEEvNS4_8identityENS4_23SM90_TMA_LOAD_MULTICASTENS1S_IS1U_NS4_18smem_ptr_flag_bitsILi16EEENSK_INS5_IJSQ_S1Y_EEENS5_IJS1Y_SC_EEEEEEEvS25_EENS_8epilogue10collective6detail29Sm90TmaWarpSpecializedAdapterINS2F_15DefaultEpilogueIfNS5_IJSC_llEEES2J_NS2E_6thread17LinearCombinationIfLi1EffLNS2K_9ScaleType4KindE0ELNS_15FloatRoundStyleE2EfEENS1_15EpilogueDefaultEEEEEvvEEEEvNT_6ParamsE --------------------------
	.section	.nv.shared._ZN7cutlass13device_kernelINS_4gemm6kernel13GemmUniversalIN4cute5tupleIJiiiiEEENS1_10collective13CollectiveMmaINS1_40MainloopSm90TmaGmmaWarpSpecializedSparseILi2ENS5_IJNS4_1CILi2EEENSA_ILi1EEESC_EEENS1_35KernelTmaWarpSpecializedCooperativeEEENS5_IJNSA_ILi128EEENSA_ILi256EEESG_EEENS_6half_tENS5_IJNS4_6LayoutINS5_IJiNS5_IJSB_iEEEiEEENS5_IJlNS5_IJSC_SB_EEElEEEEENSK_INS5_IJNS5_IJNS5_IJNSA_ILi8EEESB_NSA_ILi4EEEEEEiEEENS5_IJNS5_IJNSA_ILi16EEESB_SR_EEEiEEEiEEENS5_IJNS5_IJNS5_IJSG_SU_NSA_ILi2048EEEEEENSA_ILi8192EEEEEENS5_IJNS5_IJSC_NSA_ILi1024EEENSA_ILi32EEEEEElEEElEEEEEEEESJ_NS5_IJlSC_lEEENS4_8TiledMMAINS4_8MMA_AtomIJNS4_4SM904GMMA6SPARSE27GMMA_64x256x32_F32F16F16_SSILNS1D_5MajorE0ELS1G_0ELNS1D_7ScaleInE1ELS1H_1ELNS1D_9SparseSelE0EEEEEENSK_ISD_NS5_IJSC_NSA_ILi0EEES1L_EEEEENS5_IJNS4_10UnderscoreES1O_S1O_EEEEENS4_13SM90_TMA_LOADENS4_14ComposedLayoutINS4_7SwizzleILi3ELi4ELi3EEENS4_25smem_sparse_ptr_flag_bitsILi2ELi16EEENSK_INS5_IJNS5_IJSC_SQ_EEENS5_IJSB_NSA_ILi64EEEEEEEEENS5_IJNS5_IJS1L_SG_EEESN_EEEEEEEvNS4_8identityENS4_23SM90_TMA_LOAD_MULTICASTENS1S_IS1U_NS4_18smem_ptr_flag_bitsILi16EEENSK_INS5_IJSQ_S1Y_EEENS5_IJS1Y_SC_EEEEEEEvS25_EENS_8epilogue10collective6detail29Sm90TmaWarpSpecializedAdapterINS2F_15DefaultEpilogueIfNS5_IJSC_llEEES2J_NS2E_6thread17LinearCombinationIfLi1EffLNS2K_9ScaleType4KindE0ELNS_15FloatRoundStyleE2EfEENS1_15EpilogueDefaultEEEEEvvEEEEvNT_6ParamsE,"aw",@nobits
	.sectionflags	@""
	.align	16
	.zero		1024


//--------------------- .nv.shared.reserved.0     --------------------------
	.section	.nv.shared.reserved.0,"aw",@nobits
	.weak		__nv_reservedSMEM_offset_0_alias
	.size		__nv_reservedSMEM_offset_0_alias, 0, 0
	.other		__nv_reservedSMEM_offset_0_alias,@"STO_CUDA_RESERVED_SHARED STV_DEFAULT"
__nv_reservedSMEM_offset_0_alias:
	.zero		0


//--------------------- .nv.global                --------------------------
	.section	.nv.global,"aw",@nobits
.nv.global:
	.type		_ZN39_INTERNAL_65e0ace6_4_k_cu_1c16c3b5_27934cute1_E,@object
	.size		_ZN39_INTERNAL_65e0ace6_4_k_cu_1c16c3b5_27934cute1_E,(_ZN39_INTERNAL_65e0ace6_4_k_cu_1c16c3b5_27934cuda3std3__45__cpo6cbeginE - _ZN39_INTERNAL_65e0ace6_4_k_cu_1c16c3b5_27934cute1_E)
_ZN39_INTERNAL_65e0ace6_4_k_cu_1c16c3b5_27934cute1_E:
	.zero		1
	.type		_ZN39_INTERNAL_65e0ace6_4_k_cu_1c16c3b5_27934cuda3std3__45__cpo6cbeginE,@object
	.size		_ZN39_INTERNAL_65e0ace6_4_k_cu_1c16c3b5_27934cuda3std3__45__cpo6cbeginE,(_ZN39_INTERNAL_65e0ace6_4_k_cu_1c16c3b5_27934cuda3std3__48in_placeE - _ZN39_INTERNAL_65e0ace6_4_k_cu_1c16c3b5_27934cuda3std3__45__cpo6cbeginE)
_ZN39_INTERNAL_65e0ace6_4_k_cu_1c16c3b5_27934cuda3std3__45__cpo6cbeginE:
	.zero		1
	.type		_ZN39_INTERNAL_65e0ace6_4_k_cu_1c16c3b5_27934cuda3std3__48in_placeE,@object
	.size		_ZN39_INTERNAL_65e0ace6_4_k_cu_1c16c3b5_27934cuda3std3__48in_placeE,(_ZN39_INTERNAL_65e0ace6_4_k_cu_1c16c3b5_27934cuda3std6ranges3__45__cpo9iter_moveE - _ZN39_INTERNAL_65e0ace6_4_k_cu_1c16c3b5_27934cuda3std3__48in_placeE)
_ZN39_INTERNAL_65e0ace6_4_k_cu_1c16c3b5_27934cuda3std3__48in_placeE:
	.zero		1
	.type		_ZN39_INTERNAL_65e0ace6_4_k_cu_1c16c3b5_27934cuda3std6ranges3__45__cpo9iter_moveE,@object
	.size		_ZN39_INTERNAL_65e0ace6_4_k_cu_1c16c3b5_27934cuda3std6ranges3__45__cpo9iter_moveE,(_ZN39_INTERNAL_65e0ace6_4_k_cu_1c16c3b5_27934cuda3std3__45__cpo5beginE - _ZN39_INTERNAL_65e0ace6_4_k_cu_1c16c3b5_27934cuda3std6ranges3__45__cpo9iter_moveE)
_ZN39_INTERNAL_65e0ace6_4_k_cu_1c16c3b5_27934cuda3std6ranges3__45__cpo9iter_moveE:
	.zero		1
	.type		_ZN39_INTERNAL_65e0ace6_4_k_cu_1c16c3b5_27934cuda3std3__45__cpo5beginE,@object
	.size		_ZN39_INTERNAL_65e0ace6_4_k_cu_1c16c3b5_27934cuda3std3__45__cpo5beginE,(_ZN39_INTERNAL_65e0ace6_4_k_cu_1c16c3b5_27934cuda3std3__441_GLOBAL__N__65e0ace6_4_k_cu_1c16c3b5_27936ignoreE - _ZN39_INTERNAL_65e0ace6_4_k_cu_1c16c3b5_27934cuda3std3__45__cpo5beginE)
_ZN39_INTERNAL_65e0ace6_4_k_cu_1c16c3b5_27934cuda3std3__45__cpo5beginE:
	.zero		1
	.type		_ZN39_INTERNAL_65e0ace6_4_k_cu_1c16c3b5_27934cuda3std3__441_GLOBAL__N__65e0ace6_4_k_cu_1c16c3b5_27936ignoreE,@object
	.size		_ZN39_INTERNAL_65e0ace6_4_k_cu_1c16c3b5_27934cuda3std3__441_GLOBAL__N__65e0ace6_4_k_cu_1c16c3b5_27936ignoreE,(_ZN39_INTERNAL_65e0ace6_4_k_cu_1c16c3b5_27934cute7productE - _ZN39_INTERNAL_65e0ace6_4_k_cu_1c16c3b5_27934cuda3std3__441_GLOBAL__N__65e0ace6_4_k_cu_1c16c3b5_27936ignoreE)
_ZN39_INTERNAL_65e0ace6_4_k_cu_1c16c3b5_27934cuda3std3__441_GLOBAL__N__65e0ace6_4_k_cu_1c16c3b5_27936ignoreE:
	.zero		1
	.type		_ZN39_INTERNAL_65e0ace6_4_k_cu_1c16c3b5_27934cute7productE,@object
	.size		_ZN39_INTERNAL_65e0ace6_4_k_cu_1c16c3b5_27934cute7productE,(_ZN39_INTERNAL_65e0ace6_4_k_cu_1c16c3b5_27934cuda3std3__45__cpo3endE - _ZN39_INTERNAL_65e0ace6_4_k_cu_1c16c3b5_27934cute7productE)
_ZN39_INTERNAL_65e0ace6_4_k_cu_1c16c3b5_27934cute7productE:
	.zero		1
	.type		_ZN39_INTERNAL_65e0ace6_4_k_cu_1c16c3b5_27934cuda3std3__45__cpo3endE,@object
	.size		_ZN39_INTERNAL_65e0ace6_4_k_cu_1c16c3b5_27934cuda3std3__45__cpo3endE,(_ZN39_INTERNAL_65e0ace6_4_k_cu_1c16c3b5_27934cuda3std3__419piecewise_constructE - _ZN39_INTERNAL_65e0ace6_4_k_cu_1c16c3b5_27934cuda3std3__45__cpo3endE)
_ZN39_INTERNAL_65e0ace6_4_k_cu_1c16c3b5_27934cuda3std3__45__cpo3endE:
	.zero		1
	.type		_ZN39_INTERNAL_65e0ace6_4_k_cu_1c16c3b5_27934cuda3std3__419piecewise_constructE,@object
	.size		_ZN39_INTERNAL_65e0ace6_4_k_cu_1c16c3b5_27934cuda3std3__419piecewise_constructE,(_ZN39_INTERNAL_65e0ace6_4_k_cu_1c16c3b5_27934cuda3std3__45__cpo4cendE - _ZN39_INTERNAL_65e0ace6_4_k_cu_1c16c3b5_27934cuda3std3__419piecewise_constructE)
_ZN39_INTERNAL_65e0ace6_4_k_cu_1c16c3b5_27934cuda3std3__419piecewise_constructE:
	.zero		1
	.type		_ZN39_INTERNAL_65e0ace6_4_k_cu_1c16c3b5_27934cuda3std3__45__cpo4cendE,@object
	.size		_ZN39_INTERNAL_65e0ace6_4_k_cu_1c16c3b5_27934cuda3std3__45__cpo4cendE,(_ZN39_INTERNAL_65e0ace6_4_k_cu_1c16c3b5_27934cuda3std6ranges3__45__cpo4swapE - _ZN39_INTERNAL_65e0ace6_4_k_cu_1c16c3b5_27934cuda3std3__45__cpo4cendE)
_ZN39_INTERNAL_65e0ace6_4_k_cu_1c16c3b5_27934cuda3std3__45__cpo4cendE:
	.zero		1
	.type		_ZN39_INTERNAL_65e0ace6_4_k_cu_1c16c3b5_27934cuda3std6ranges3__45__cpo4swapE,@object
	.size		_ZN39_INTERNAL_65e0ace6_4_k_cu_1c16c3b5_27934cuda3std6ranges3__45__cpo4swapE,(.L_7 - _ZN39_INTERNAL_65e0ace6_4_k_cu_1c16c3b5_27934cuda3std6ranges3__45__cpo4swapE)
_ZN39_INTERNAL_65e0ace6_4_k_cu_1c16c3b5_27934cuda3std6ranges3__45__cpo4swapE:
	.zero		1
.L_7:


//--------------------- .nv.constant0._ZN7cutlass13device_kernelINS_4gemm6kernel13GemmUniversalIN4cute5tupleIJiiiiEEENS1_10collective13CollectiveMmaINS1_40MainloopSm90TmaGmmaWarpSpecializedSparseILi2ENS5_IJNS4_1CILi2EEENSA_ILi1EEESC_EEENS1_35KernelTmaWarpSpecializedCooperativeEEENS5_IJNSA_ILi128EEENSA_ILi256EEESG_EEENS_6half_tENS5_IJNS4_6LayoutINS5_IJiNS5_IJSB_iEEEiEEENS5_IJlNS5_IJSC_SB_EEElEEEEENSK_INS5_IJNS5_IJNS5_IJNSA_ILi8EEESB_NSA_ILi4EEEEEEiEEENS5_IJNS5_IJNSA_ILi16EEESB_SR_EEEiEEEiEEENS5_IJNS5_IJNS5_IJSG_SU_NSA_ILi2048EEEEEENSA_ILi8192EEEEEENS5_IJNS5_IJSC_NSA_ILi1024EEENSA_ILi32EEEEEElEEElEEEEEEEESJ_NS5_IJlSC_lEEENS4_8TiledMMAINS4_8MMA_AtomIJNS4_4SM904GMMA6SPARSE27GMMA_64x256x32_F32F16F16_SSILNS1D_5MajorE0ELS1G_0ELNS1D_7ScaleInE1ELS1H_1ELNS1D_9SparseSelE0EEEEEENSK_ISD_NS5_IJSC_NSA_ILi0EEES1L_EEEEENS5_IJNS4_10UnderscoreES1O_S1O_EEEEENS4_13SM90_TMA_LOADENS4_14ComposedLayoutINS4_7SwizzleILi3ELi4ELi3EEENS4_25smem_sparse_ptr_flag_bitsILi2ELi16EEENSK_INS5_IJNS5_IJSC_SQ_EEENS5_IJSB_NSA_ILi64EEEEEEEEENS5_IJNS5_IJS1L_SG_EEESN_EEEEEEEvNS4_8identityENS4_23SM90_TMA_LOAD_MULTICASTENS1S_IS1U_NS4_18smem_ptr_flag_bitsILi16EEENSK_INS5_IJSQ_S1Y_EEENS5_IJS1Y_SC_EEEEEEEvS25_EENS_8epilogue10collective6detail29Sm90TmaWarpSpecializedAdapterINS2F_15DefaultEpilogueIfNS5_IJSC_llEEES2J_NS2E_6thread17LinearCombinationIfLi1EffLNS2K_9ScaleType4KindE0ELNS_15FloatRoundStyleE2EfEENS1_15EpilogueDefaultEEEEEvvEEEEvNT_6ParamsE --------------------------
	.section	.nv.constant0._ZN7cutlass13device_kernelINS_4gemm6kernel13GemmUniversalIN4cute5tupleIJiiiiEEENS1_10collective13CollectiveMmaINS1_40MainloopSm90TmaGmmaWarpSpecializedSparseILi2ENS5_IJNS4_1CILi2EEENSA_ILi1EEESC_EEENS1_35KernelTmaWarpSpecializedCooperativeEEENS5_IJNSA_ILi128EEENSA_ILi256EEESG_EEENS_6half_tENS5_IJNS4_6LayoutINS5_IJiNS5_IJSB_iEEEiEEENS5_IJlNS5_IJSC_SB_EEElEEEEENSK_INS5_IJNS5_IJNS5_IJNSA_ILi8EEESB_NSA_ILi4EEEEEEiEEENS5_IJNS5_IJNSA_ILi16EEESB_SR_EEEiEEEiEEENS5_IJNS5_IJNS5_IJSG_SU_NSA_ILi2048EEEEEENSA_ILi8192EEEEEENS5_IJNS5_IJSC_NSA_ILi1024EEENSA_ILi32EEEEEElEEElEEEEEEEESJ_NS5_IJlSC_lEEENS4_8TiledMMAINS4_8MMA_AtomIJNS4_4SM904GMMA6SPARSE27GMMA_64x256x32_F32F16F16_SSILNS1D_5MajorE0ELS1G_0ELNS1D_7ScaleInE1ELS1H_1ELNS1D_9SparseSelE0EEEEEENSK_ISD_NS5_IJSC_NSA_ILi0EEES1L_EEEEENS5_IJNS4_10UnderscoreES1O_S1O_EEEEENS4_13SM90_TMA_LOADENS4_14ComposedLayoutINS4_7SwizzleILi3ELi4ELi3EEENS4_25smem_sparse_ptr_flag_bitsILi2ELi16EEENSK_INS5_IJNS5_IJSC_SQ_EEENS5_IJSB_NSA_ILi64EEEEEEEEENS5_IJNS5_IJS1L_SG_EEESN_EEEEEEEvNS4_8identityENS4_23SM90_TMA_LOAD_MULTICASTENS1S_IS1U_NS4_18smem_ptr_flag_bitsILi16EEENSK_INS5_IJSQ_S1Y_EEENS5_IJS1Y_SC_EEEEEEEvS25_EENS_8epilogue10collective6detail29Sm90TmaWarpSpecializedAdapterINS2F_15DefaultEpilogueIfNS5_IJSC_llEEES2J_NS2E_6thread17LinearCombinationIfLi1EffLNS2K_9ScaleType4KindE0ELNS_15FloatRoundStyleE2EfEENS1_15EpilogueDefaultEEEEEvvEEEEvNT_6ParamsE,"a",@progbits
	.sectionflags	@""
	.align	4
.nv.constant0._ZN7cutlass13device_kernelINS_4gemm6kernel13GemmUniversalIN4cute5tupleIJiiiiEEENS1_10collective13CollectiveMmaINS1_40MainloopSm90TmaGmmaWarpSpecializedSparseILi2ENS5_IJNS4_1CILi2EEENSA_ILi1EEESC_EEENS1_35KernelTmaWarpSpecializedCooperativeEEENS5_IJNSA_ILi128EEENSA_ILi256EEESG_EEENS_6half_tENS5_IJNS4_6LayoutINS5_IJiNS5_IJSB_iEEEiEEENS5_IJlNS5_IJSC_SB_EEElEEEEENSK_INS5_IJNS5_IJNS5_IJNSA_ILi8EEESB_NSA_ILi4EEEEEEiEEENS5_IJNS5_IJNSA_ILi16EEESB_SR_EEEiEEEiEEENS5_IJNS5_IJNS5_IJSG_SU_NSA_ILi2048EEEEEENSA_ILi8192EEEEEENS5_IJNS5_IJSC_NSA_ILi1024EEENSA_ILi32EEEEEElEEElEEEEEEEESJ_NS5_IJlSC_lEEENS4_8TiledMMAINS4_8MMA_AtomIJNS4_4SM904GMMA6SPARSE27GMMA_64x256x32_F32F16F16_SSILNS1D_5MajorE0ELS1G_0ELNS1D_7ScaleInE1ELS1H_1ELNS1D_9SparseSelE0EEEEEENSK_ISD_NS5_IJSC_NSA_ILi0EEES1L_EEEEENS5_IJNS4_10UnderscoreES1O_S1O_EEEEENS4_13SM90_TMA_LOADENS4_14ComposedLayoutINS4_7SwizzleILi3ELi4ELi3EEENS4_25smem_sparse_ptr_flag_bitsILi2ELi16EEENSK_INS5_IJNS5_IJSC_SQ_EEENS5_IJSB_NSA_ILi64EEEEEEEEENS5_IJNS5_IJS1L_SG_EEESN_EEEEEEEvNS4_8identityENS4_23SM90_TMA_LOAD_MULTICASTENS1S_IS1U_NS4_18smem_ptr_flag_bitsILi16EEENSK_INS5_IJSQ_S1Y_EEENS5_IJS1Y_SC_EEEEEEEvS25_EENS_8epilogue10collective6detail29Sm90TmaWarpSpecializedAdapterINS2F_15DefaultEpilogueIfNS5_IJSC_llEEES2J_NS2E_6thread17LinearCombinationIfLi1EffLNS2K_9ScaleType4KindE0ELNS_15FloatRoundStyleE2EfEENS1_15EpilogueDefaultEEEEEvvEEEEvNT_6ParamsE:
	.zero		1920


//--------------------- SYMBOLS --------------------------

	.type		.nv.reservedSmem.offset0,@object
	.size		.nv.reservedSmem.offset0,0x4
